def matmul_kernel(
    a_ptr,
    b_ptr,
    c_ptr,
    M,
    N,
    K,
    stride_am,
    stride_ak,
    stride_bk,
    stride_bn,
    stride_cm,
    stride_cn,
    BLOCK_M: tl.constexpr,
    BLOCK_N: tl.constexpr,
    BLOCK_K: tl.constexpr,
    GROUP_M: tl.constexpr,
):
    pid = tl.program_id(axis=0)
    num_pid_m = tl.cdiv(M, BLOCK_M)
    num_pid_n = tl.cdiv(N, BLOCK_N)
    num_pid_in_group = GROUP_M * num_pid_n
    group_id = pid // num_pid_in_group
    first_pid_m = group_id * GROUP_M
    group_size_m = min(num_pid_m - first_pid_m, GROUP_M)
    pid_m = first_pid_m + ((pid % num_pid_in_group) % group_size_m)
    pid_n = (pid % num_pid_in_group) // group_size_m

    offs_am = (pid_m * BLOCK_M + tl.arange(0, BLOCK_M)) % M
    offs_bn = (pid_n * BLOCK_N + tl.arange(0, BLOCK_N)) % N
    offs_k = tl.arange(0, BLOCK_K)
    a_ptrs = a_ptr + offs_am[:, None] * stride_am + offs_k[None, :] * stride_ak
    b_ptrs = b_ptr + offs_k[:, None] * stride_bk + offs_bn[None, :] * stride_bn

    acc = tl.zeros((BLOCK_M, BLOCK_N), dtype=tl.float32)
    for kk in range(0, tl.cdiv(K, BLOCK_K)):
        a = tl.load(a_ptrs, mask=offs_k[None, :] < K - kk * BLOCK_K, other=0.0)
        b = tl.load(b_ptrs, mask=offs_k[:, None] < K - kk * BLOCK_K, other=0.0)
        acc = tl.dot(a, b, acc)
        a_ptrs += BLOCK_K * stride_ak
        b_ptrs += BLOCK_K * stride_bk

    c = acc.to(c_ptr.dtype.element_ty)
    offs_cm = pid_m * BLOCK_M + tl.arange(0, BLOCK_M)
    offs_cn = pid_n * BLOCK_N + tl.arange(0, BLOCK_N)
    c_ptrs = c_ptr + offs_cm[:, None] * stride_cm + offs_cn[None, :] * stride_cn
    mask = (offs_cm[:, None] < M) & (offs_cn[None, :] < N)
    tl.store(c_ptrs, c, mask=mask)

# config = {"BLOCK_K": 32, "BLOCK_M": 256, "BLOCK_N": 32, "GROUP_M": 8, "arch": "sm_100", "dtype": "fp8e4m3", "num_ctas": 1, "num_stages": 2, "num_warps": 8}
# arch = sm_100


// ===== COMPILED SASS (sm_100a) =====

	.target	sm_100a

	.elftype	@"ET_EXEC"


//--------------------- .note.nv.tkinfo           --------------------------
	.section	.note.nv.tkinfo,"",@"SHT_NOTE"
	.sectionflags	@"SHF_NOTE_NV_TKINFO"
	.tkinfo
        /*0018*/ 	.word	0x00000081
        /*0030*/ 	.string	""
        /*0030*/ 	.string	"ptxas-blackwell"
        /*0030*/ 	.string	"Cuda compilation tools, release 12.9, V12.9.86"
        /*0030*/ 	.string	"Build cuda_12.9.r12.9/compiler.36037853_0"
        /*0030*/ 	.string	"-v  -suppress-debug-info  -lineinfo  -arch sm_100a "



//--------------------- .note.nv.cuver            --------------------------
	.section	.note.nv.cuver,"",@"SHT_NOTE"
	.sectionflags	@"SHF_NOTE_NV_CUVER"
        /*0018*/ 	.short	0x0001
        /*001a*/ 	.short	0x0064
        /*001c*/ 	.short	0x0001
        /*001e*/ 	.short	0x0000
        /*0020*/ 	.short	0x0001
        /*0022*/ 	.short	0x0000


//--------------------- .nv.info                  --------------------------
	.section	.nv.info,"",@"SHT_CUDA_INFO"
	.align	4


	//----- nvinfo : EIATTR_REGCOUNT
	.align		4
        /*0000*/ 	.byte	0x04, 0x2f
        /*0002*/ 	.short	(.L_4 - .L_3)
	.align		4
.L_3:
        /*0004*/ 	.word	index@(matmul_kernel)
        /*0008*/ 	.word	0x000000b2


	//----- nvinfo : EIATTR_FRAME_SIZE
	.align		4
.L_4:
        /*000c*/ 	.byte	0x04, 0x11
        /*000e*/ 	.short	(.L_6 - .L_5)
	.align		4
.L_5:
        /*0010*/ 	.word	index@($__internal_2_$__cuda_sm10x_tcgen05_guardrail_trap_unallocated_columns_being_dealloced)
        /*0014*/ 	.word	0x00000000


	//----- nvinfo : EIATTR_FRAME_SIZE
	.align		4
.L_6:
        /*0018*/ 	.byte	0x04, 0x11
        /*001a*/ 	.short	(.L_8 - .L_7)
	.align		4
.L_7:
        /*001c*/ 	.word	index@($__internal_1_$__cuda_sm10x_tcgen05_guardrail_trap_phase_invalid_during_alloc)
        /*0020*/ 	.word	0x00000000


	//----- nvinfo : EIATTR_FRAME_SIZE
	.align		4
.L_8:
        /*0024*/ 	.byte	0x04, 0x11
        /*0026*/ 	.short	(.L_10 - .L_9)
	.align		4
.L_9:
        /*0028*/ 	.word	index@($__internal_0_$__cuda_sm10x_tcgen05_guardrail_trap_col_being_dealloced_not_returned_by_alloc)
        /*002c*/ 	.word	0x00000000


	//----- nvinfo : EIATTR_FRAME_SIZE
	.align		4
.L_10:
        /*0030*/ 	.byte	0x04, 0x11
        /*0032*/ 	.short	(.L_12 - .L_11)
	.align		4
.L_11:
        /*0034*/ 	.word	index@(matmul_kernel)
        /*0038*/ 	.word	0x00000000


	//----- nvinfo : EIATTR_MIN_STACK_SIZE
	.align		4
.L_12:
        /*003c*/ 	.byte	0x04, 0x12
        /*003e*/ 	.short	(.L_14 - .L_13)
	.align		4
.L_13:
        /*0040*/ 	.word	index@(matmul_kernel)
        /*0044*/ 	.word	0x00000000
.L_14:


//--------------------- .nv.info.matmul_kernel    --------------------------
	.section	.nv.info.matmul_kernel,"",@"SHT_CUDA_INFO"
	.sectionflags	@""
	.align	4


	//----- nvinfo : EIATTR_CUDA_API_VERSION
	.align		4
        /*0000*/ 	.byte	0x04, 0x37
        /*0002*/ 	.short	(.L_16 - .L_15)
.L_15:
        /*0004*/ 	.word	0x00000081


	//----- nvinfo : EIATTR_KPARAM_INFO
	.align		4
.L_16:
        /*0008*/ 	.byte	0x04, 0x17
        /*000a*/ 	.short	(.L_18 - .L_17)
.L_17:
        /*000c*/ 	.word	0x00000000
        /*0010*/ 	.short	0x000d
        /*0012*/ 	.short	0x0048
        /*0014*/ 	.byte	0x00, 0xf4, 0x21, 0x00


	//----- nvinfo : EIATTR_KPARAM_INFO
	.align		4
.L_18:
        /*0018*/ 	.byte	0x04, 0x17
        /*001a*/ 	.short	(.L_20 - .L_19)
.L_19:
        /*001c*/ 	.word	0x00000000
        /*0020*/ 	.short	0x000c
        /*0022*/ 	.short	0x0040
        /*0024*/ 	.byte	0x00, 0xf4, 0x21, 0x00


	//----- nvinfo : EIATTR_KPARAM_INFO
	.align		4
.L_20:
        /*0028*/ 	.byte	0x04, 0x17
        /*002a*/ 	.short	(.L_22 - .L_21)
.L_21:
        /*002c*/ 	.word	0x00000000
        /*0030*/ 	.short	0x000b
        /*0032*/ 	.short	0x0038
        /*0034*/ 	.byte	0x00, 0xf0, 0x11, 0x00


	//----- nvinfo : EIATTR_KPARAM_INFO
	.align		4
.L_22:
        /*0038*/ 	.byte	0x04, 0x17
        /*003a*/ 	.short	(.L_24 - .L_23)
.L_23:
        /*003c*/ 	.word	0x00000000
        /*0040*/ 	.short	0x000a
        /*0042*/ 	.short	0x0034
        /*0044*/ 	.byte	0x00, 0xf0, 0x11, 0x00


	//----- nvinfo : EIATTR_KPARAM_INFO
	.align		4
.L_24:
        /*0048*/ 	.byte	0x04, 0x17
        /*004a*/ 	.short	(.L_26 - .L_25)
.L_25:
        /*004c*/ 	.word	0x00000000
        /*0050*/ 	.short	0x0009
        /*0052*/ 	.short	0x0030
        /*0054*/ 	.byte	0x00, 0xf0, 0x11, 0x00


	//----- nvinfo : EIATTR_KPARAM_INFO
	.align		4
.L_26:
        /*0058*/ 	.byte	0x04, 0x17
        /*005a*/ 	.short	(.L_28 - .L_27)
.L_27:
        /*005c*/ 	.word	0x00000000
        /*0060*/ 	.short	0x0008
        /*0062*/ 	.short	0x002c
        /*0064*/ 	.byte	0x00, 0xf0, 0x11, 0x00


	//----- nvinfo : EIATTR_KPARAM_INFO
	.align		4
.L_28:
        /*0068*/ 	.byte	0x04, 0x17
        /*006a*/ 	.short	(.L_30 - .L_29)
.L_29:
        /*006c*/ 	.word	0x00000000
        /*0070*/ 	.short	0x0007
        /*0072*/ 	.short	0x0028
        /*0074*/ 	.byte	0x00, 0xf0, 0x11, 0x00


	//----- nvinfo : EIATTR_KPARAM_INFO
	.align		4
.L_30:
        /*0078*/ 	.byte	0x04, 0x17
        /*007a*/ 	.short	(.L_32 - .L_31)
.L_31:
        /*007c*/ 	.word	0x00000000
        /*0080*/ 	.short	0x0006
        /*0082*/ 	.short	0x0024
        /*0084*/ 	.byte	0x00, 0xf0, 0x11, 0x00


	//----- nvinfo : EIATTR_KPARAM_INFO
	.align		4
.L_32:
        /*0088*/ 	.byte	0x04, 0x17
        /*008a*/ 	.short	(.L_34 - .L_33)
.L_33:
        /*008c*/ 	.word	0x00000000
        /*0090*/ 	.short	0x0005
        /*0092*/ 	.short	0x0020
        /*0094*/ 	.byte	0x00, 0xf0, 0x11, 0x00


	//----- nvinfo : EIATTR_KPARAM_INFO
	.align		4
.L_34:
        /*0098*/ 	.byte	0x04, 0x17
        /*009a*/ 	.short	(.L_36 - .L_35)
.L_35:
        /*009c*/ 	.word	0x00000000
        /*00a0*/ 	.short	0x0004
        /*00a2*/ 	.short	0x001c
        /*00a4*/ 	.byte	0x00, 0xf0, 0x11, 0x00


	//----- nvinfo : EIATTR_KPARAM_INFO
	.align		4
.L_36:
        /*00a8*/ 	.byte	0x04, 0x17
        /*00aa*/ 	.short	(.L_38 - .L_37)
.L_37:
        /*00ac*/ 	.word	0x00000000
        /*00b0*/ 	.short	0x0003
        /*00b2*/ 	.short	0x0018
        /*00b4*/ 	.byte	0x00, 0xf0, 0x11, 0x00


	//----- nvinfo : EIATTR_KPARAM_INFO
	.align		4
.L_38:
        /*00b8*/ 	.byte	0x04, 0x17
        /*00ba*/ 	.short	(.L_40 - .L_39)
.L_39:
        /*00bc*/ 	.word	0x00000000
        /*00c0*/ 	.short	0x0002
        /*00c2*/ 	.short	0x0010
        /*00c4*/ 	.byte	0x00, 0xf4, 0x21, 0x00


	//----- nvinfo : EIATTR_KPARAM_INFO
	.align		4
.L_40:
        /*00c8*/ 	.byte	0x04, 0x17
        /*00ca*/ 	.short	(.L_42 - .L_41)
.L_41:
        /*00cc*/ 	.word	0x00000000
        /*00d0*/ 	.short	0x0001
        /*00d2*/ 	.short	0x0008
        /*00d4*/ 	.byte	0x00, 0xf4, 0x21, 0x00


	//----- nvinfo : EIATTR_KPARAM_INFO
	.align		4
.L_42:
        /*00d8*/ 	.byte	0x04, 0x17
        /*00da*/ 	.short	(.L_44 - .L_43)
.L_43:
        /*00dc*/ 	.word	0x00000000
        /*00e0*/ 	.short	0x0000
        /*00e2*/ 	.short	0x0000
        /*00e4*/ 	.byte	0x00, 0xf4, 0x21, 0x00


	//----- nvinfo : EIATTR_AT_ENTRY_FRAGMENTS
	.align		4
.L_44:
        /*00e8*/ 	.byte	0x04, 0x4f
        /*00ea*/ 	.short	(.L_46 - .L_45)


	//   ....[0]....
.L_45:
        /*00ec*/ 	.word	0x00000004


	//----- nvinfo : EIATTR_RESERVED_SMEM_USED
	.align		4
.L_46:
        /*00f0*/ 	.byte	0x01, 0x41
	.zero		2


	//----- nvinfo : EIATTR_SPARSE_MMA_MASK
	.align		4
        /*00f4*/ 	.byte	0x03, 0x50
        /*00f6*/ 	.short	0x0000


	//----- nvinfo : EIATTR_TCGEN05_1CTA_USED
	.align		4
        /*00f8*/ 	.byte	0x01, 0x51
	.zero		2


	//----- nvinfo : EIATTR_MAXREG_COUNT
	.align		4
        /*00fc*/ 	.byte	0x03, 0x1b
        /*00fe*/ 	.short	0x00ff


	//----- nvinfo : EIATTR_NUM_BARRIERS
	.align		4
        /*0100*/ 	.byte	0x02, 0x4c
        /*0102*/ 	.byte	0x01
	.zero		1


	//----- nvinfo : EIATTR_INT_WARP_WIDE_INSTR_OFFSETS
	.align		4
        /*0104*/ 	.byte	0x04, 0x31
        /*0106*/ 	.short	(.L_48 - .L_47)


	//   ....[0]....
.L_47:
        /*0108*/ 	.word	0x000013a0


	//   ....[1]....
        /*010c*/ 	.word	0x000013d0


	//   ....[2]....
        /*0110*/ 	.word	0x00002680


	//   ....[3]....
        /*0114*/ 	.word	0x00004ed0


	//   ....[4]....
        /*0118*/ 	.word	0x00004f20


	//----- nvinfo : EIATTR_COOP_GROUP_MASK_REGIDS
	.align		4
.L_48:
        /*011c*/ 	.byte	0x04, 0x29
        /*011e*/ 	.short	(.L_50 - .L_49)


	//   ....[0]....
.L_49:
        /*0120*/ 	.word	0xffffffff


	//   ....[1]....
        /*0124*/ 	.word	0xffffffff


	//   ....[2]....
        /*0128*/ 	.word	0xffffffff


	//   ....[3]....
        /*012c*/ 	.word	0xffffffff


	//----- nvinfo : EIATTR_COOP_GROUP_INSTR_OFFSETS
	.align		4
.L_50:
        /*0130*/ 	.byte	0x04, 0x28
        /*0132*/ 	.short	(.L_52 - .L_51)


	//   ....[0]....
.L_51:
        /*0134*/ 	.word	0x00000060


	//   ....[1]....
        /*0138*/ 	.word	0x00000320


	//   ....[2]....
        /*013c*/ 	.word	0x00004d60


	//   ....[3]....
        /*0140*/ 	.word	0x00004fd0


	//----- nvinfo : EIATTR_VRC_CTA_INIT_COUNT
	.align		4
.L_52:
        /*0144*/ 	.byte	0x02, 0x4a
        /*0146*/ 	.byte	0x80
	.zero		1


	//----- nvinfo : EIATTR_MBARRIER_INSTR_OFFSETS
	.align		4
        /*0148*/ 	.byte	0x04, 0x39
        /*014a*/ 	.short	(.L_54 - .L_53)


	//   ....[0]....
.L_53:
        /*014c*/ 	.word	0x000014e0
        /*0150*/ 	.word	0x000000ff
        /*0154*/ 	.word	0x00000000
        /*0158*/ 	.short	0x0100
        /*015a*/ 	.byte	0x15
	.zero		1


	//   ....[1]....
        /*015c*/ 	.word	0x000026d0
        /*0160*/ 	.word	0x000000ff
        /*0164*/ 	.word	0x00004808
        /*0168*/ 	.short	0x0100
        /*016a*/ 	.byte	0x0b
	.zero		1


	//   ....[2]....
        /*016c*/ 	.word	0x00002d50
        /*0170*/ 	.word	0x000000ff
        /*0174*/ 	.word	0x00000000
        /*0178*/ 	.short	0x010a
        /*017a*/ 	.byte	0x15
	.zero		1


	//   ....[3]....
        /*017c*/ 	.word	0x00003d60
        /*0180*/ 	.word	0x000000ff
        /*0184*/ 	.word	0x00000000
        /*0188*/ 	.short	0x010a
        /*018a*/ 	.byte	0x15
	.zero		1


	//   ....[4]....
        /*018c*/ 	.word	0x00003e40
        /*0190*/ 	.word	0x000000ff
        /*0194*/ 	.word	0x00004800
        /*0198*/ 	.short	0x0108
        /*019a*/ 	.byte	0x0b
	.zero		1


	//   ....[5]....
        /*019c*/ 	.word	0x00003eb0
        /*01a0*/ 	.word	0x000000ff
        /*01a4*/ 	.word	0x00004808
        /*01a8*/ 	.short	0x0108
        /*01aa*/ 	.byte	0x0b
	.zero		1


	//   ....[6]....
        /*01ac*/ 	.word	0x00004ff0
        /*01b0*/ 	.word	0x000000ff
        /*01b4*/ 	.word	0x00000000
        /*01b8*/ 	.short	0x010a
        /*01ba*/ 	.byte	0x15
	.zero		1


	//   ....[7]....
        /*01bc*/ 	.word	0x00005020
        /*01c0*/ 	.word	0x000000ff
        /*01c4*/ 	.word	0x00000000
        /*01c8*/ 	.short	0x010a
        /*01ca*/ 	.byte	0x15
	.zero		1


	//----- nvinfo : EIATTR_NUM_MBARRIERS
	.align		4
.L_54:
        /*01cc*/ 	.byte	0x03, 0x38
        /*01ce*/ 	.short	0x0002


	//----- nvinfo : EIATTR_EXIT_INSTR_OFFSETS
	.align		4
        /*01d0*/ 	.byte	0x04, 0x1c
        /*01d2*/ 	.short	(.L_56 - .L_55)


	//   ....[0]....
.L_55:
        /*01d4*/ 	.word	0x00004fe0


	//----- nvinfo : EIATTR_REQNTID
	.align		4
.L_56:
        /*01d8*/ 	.byte	0x04, 0x10
        /*01da*/ 	.short	(.L_58 - .L_57)
.L_57:
        /*01dc*/ 	.word	0x00000100
        /*01e0*/ 	.word	0x00000001
        /*01e4*/ 	.word	0x00000001


	//----- nvinfo : EIATTR_CRS_STACK_SIZE
	.align		4
.L_58:
        /*01e8*/ 	.byte	0x04, 0x1e
        /*01ea*/ 	.short	(.L_60 - .L_59)
.L_59:
        /*01ec*/ 	.word	0x00000000


	//----- nvinfo : EIATTR_CBANK_PARAM_SIZE
	.align		4
.L_60:
        /*01f0*/ 	.byte	0x03, 0x19
        /*01f2*/ 	.short	0x0050


	//----- nvinfo : EIATTR_PARAM_CBANK
	.align		4
        /*01f4*/ 	.byte	0x04, 0x0a
        /*01f6*/ 	.short	(.L_62 - .L_61)
	.align		4
.L_61:
        /*01f8*/ 	.word	index@(.nv.constant0.matmul_kernel)
        /*01fc*/ 	.short	0x0380
        /*01fe*/ 	.short	0x0050


	//----- nvinfo : EIATTR_SW_WAR
	.align		4
.L_62:
        /*0200*/ 	.byte	0x04, 0x36
        /*0202*/ 	.short	(.L_64 - .L_63)
.L_63:
        /*0204*/ 	.word	0x00000008
.L_64:


//--------------------- .nv.compat                --------------------------
	.section	.nv.compat,"",@"SHT_CUDA_COMPAT_INFO"
	.align	4
        /*0000*/ 	.byte	0x02, 0x02, 0x02, 0x00, 0x02, 0x05, 0x05, 0x00, 0x02, 0x03, 0x00, 0x00, 0x02, 0x06, 0x01, 0x00


//--------------------- .nv.callgraph             --------------------------
	.section	.nv.callgraph,"",@"SHT_CUDA_CALLGRAPH"
	.align	4
	.sectionentsize	8
	.align		4
        /*0000*/ 	.word	0x00000000
	.align		4
        /*0004*/ 	.word	0xffffffff
	.align		4
        /*0008*/ 	.word	0x00000000
	.align		4
        /*000c*/ 	.word	0xfffffffe
	.align		4
        /*0010*/ 	.word	0x00000000
	.align		4
        /*0014*/ 	.word	0xfffffffd
	.align		4
        /*0018*/ 	.word	0x00000000
	.align		4
        /*001c*/ 	.word	0xfffffffc


//--------------------- .text.matmul_kernel       --------------------------
	.section	.text.matmul_kernel,"ax",@progbits
	.align	128
        .global         matmul_kernel
        .type           matmul_kernel,@function
        .size           matmul_kernel,(.L_x_20 - matmul_kernel)
        .other          matmul_kernel,@"STO_CUDA_ENTRY STV_DEFAULT"
matmul_kernel:
.text.matmul_kernel:
[----:B------:R-:W0:Y:S01]  /*0000*/  LDC R1, c[0x0][0x37c] ;  /* 0x0000df00ff017b82 */ /* 0x000e220000000800 */
[----:B------:R-:W1:Y:S01]  /*0010*/  S2R R6, SR_TID.X ;  /* 0x0000000000067919 */ /* 0x000e620000002100 */
[----:B------:R-:W2:Y:S01]  /*0020*/  LDCU.64 UR24, c[0x0][0x358] ;  /* 0x00006b00ff1877ac */ /* 0x000ea20008000a00 */
[----:B-1----:R-:W-:-:S13]  /*0030*/  ISETP.GE.U32.AND P1, PT, R6, 0x20, PT ;  /* 0x000000200600780c */ /* 0x002fda0003f26070 */
[----:B--2---:R-:W-:Y:S05]  /*0040*/  @P1 BRA `(.L_x_0) ;  /* 0x0000000000b81947 */ /* 0x004fea0003800000 */
[----:B------:R-:W1:Y:S01]  /*0050*/  S2UR UR6, SR_CgaCtaId ;  /* 0x00000000000679c3 */ /* 0x000e620000008800 */
[----:B------:R-:W-:Y:S01]  /*0060*/  NOP ;  /* 0x0000000000007918 */ /* 0x000fe20000000000 */
[----:B------:R-:W-:Y:S02]  /*0070*/  UMOV UR4, 0x40 ;  /* 0x0000004000047882 */ /* 0x000fe40000000000 */
[----:B-1----:R-:W-:-:S09]  /*0080*/  ULEA UR4, UR6, UR4, 0x18 ;  /* 0x0000000406047291 */ /* 0x002fd2000f8ec0ff */
[----:B------:R-:W1:Y:S01]  /*0090*/  LDS.U8 R0, [UR4] ;  /* 0x00000004ff007984 */ /* 0x000e620008000000 */
[----:B------:R-:W-:Y:S02]  /*00a0*/  UMOV UR4, 0x400 ;  /* 0x0000040000047882 */ /* 0x000fe40000000000 */
[----:B------:R-:W-:Y:S01]  /*00b0*/  ULEA UR4, UR6, UR4, 0x18 ;  /* 0x0000000406047291 */ /* 0x000fe2000f8ec0ff */
[----:B-1----:R-:W-:-:S13]  /*00c0*/  ISETP.NE.AND P0, PT, R0, RZ, PT ;  /* 0x000000ff0000720c */ /* 0x002fda0003f05270 */
[----:B------:R-:W-:Y:S05]  /*00d0*/  @P0 BRA `(.L_x_1) ;  /* 0x00000000007c0947 */ /* 0x000fea0003800000 */
[----:B------:R-:W-:-:S13]  /*00e0*/  ELECT P0, URZ, PT ;  /* 0x0000000000ff782f */ /* 0x000fda0003800000 */
[----:B------:R-:W-:Y:S05]  /*00f0*/  @!P0 BRA `(.L_x_2) ;  /* 0x0000000000848947 */ /* 0x000fea0003800000 */
[----:B------:R-:W-:Y:S01]  /*0100*/  UMOV UR5, 0x2 ;  /* 0x0000000200057882 */ /* 0x000fe20000000000 */
[----:B------:R-:W-:Y:S02]  /*0110*/  IMAD.MOV.U32 R4, RZ, RZ, 0x1 ;  /* 0x00000001ff047424 */ /* 0x000fe400078e00ff */
[----:B------:R-:W-:Y:S02]  /*0120*/  IMAD.MOV.U32 R5, RZ, RZ, 0x3 ;  /* 0x00000003ff057424 */ /* 0x000fe400078e00ff */
[----:B------:R-:W-:Y:S04]  /*0130*/  DEPBAR.LE SB1, 0x36 ;  /* 0x00009d800000791a */ /* 0x000fe80000000000 */
[----:B------:R-:W1:Y:S02]  /*0140*/  UTCATOMSWS.FIND_AND_SET.ALIGN UP0, UR5, UR5 ;  /* 0x00000005000575e3 */ /* 0x000e640008000800 */
[----:B-1----:R-:W-:-:S04]  /*0150*/  PLOP3.LUT P0, PT, PT, PT, UP0, 0x80, 0x8 ;  /* 0x000000000008781c */ /* 0x002fc80003f0f008 */
[----:B------:R-:W-:-:S04]  /*0160*/  SEL R0, RZ, 0xffffffff, !P0 ;  /* 0xffffffffff007807 */ /* 0x000fc80004000000 */
[----:B------:R-:W-:Y:S01]  /*0170*/  ISETP.NE.AND P0, PT, R0, RZ, PT ;  /* 0x000000ff0000720c */ /* 0x000fe20003f05270 */
[----:B------:R-:W-:-:S12]  /*0180*/  IMAD.U32 R0, RZ, RZ, UR5 ;  /* 0x00000005ff007e24 */ /* 0x000fd8000f8e00ff */
[----:B------:R-:W-:Y:S05]  /*0190*/  @P0 BRA `(.L_x_3) ;  /* 0x0000000000240947 */ /* 0x000fea0003800000 */
.L_x_4:
[----:B------:R-:W-:Y:S05]  /*01a0*/  NANOSLEEP 0x64 ;  /* 0x000000640000795d */ /* 0x000fea0003800000 */
[----:B------:R-:W-:-:S05]  /*01b0*/  UMOV UR5, 0x2 ;  /* 0x0000000200057882 */ /* 0x000fca0000000000 */
[----:B------:R-:W-:Y:S04]  /*01c0*/  DEPBAR.LE SB1, 0x36 ;  /* 0x00009d800000791a */ /* 0x000fe80000000000 */
[----:B------:R-:W1:Y:S02]  /*01d0*/  UTCATOMSWS.FIND_AND_SET.ALIGN UP0, UR5, UR5 ;  /* 0x00000005000575e3 */ /* 0x000e640008000800 */
[----:B-1----:R-:W-:-:S04]  /*01e0*/  PLOP3.LUT P0, PT, PT, PT, UP0, 0x80, 0x8 ;  /* 0x000000000008781c */ /* 0x002fc80003f0f008 */
[----:B------:R-:W-:-:S04]  /*01f0*/  SEL R0, RZ, 0xffffffff, !P0 ;  /* 0xffffffffff007807 */ /* 0x000fc80004000000 */
[----:B------:R-:W-:Y:S01]  /*0200*/  ISETP.NE.AND P0, PT, R0, RZ, PT ;  /* 0x000000ff0000720c */ /* 0x000fe20003f05270 */
[----:B------:R-:W-:-:S12]  /*0210*/  IMAD.U32 R0, RZ, RZ, UR5 ;  /* 0x00000005ff007e24 */ /* 0x000fd8000f8e00ff */
[----:B------:R-:W-:Y:S05]  /*0220*/  @!P0 BRA `(.L_x_4) ;  /* 0xfffffffc00dc8947 */ /* 0x000fea000383ffff */
.L_x_3:
[C---:B------:R-:W-:Y:S01]  /*0230*/  VIADD R3, R0.reuse, 0x10 ;  /* 0x0000001000037836 */ /* 0x040fe20000000000 */
[----:B------:R-:W-:Y:S01]  /*0240*/  UMOV UR5, 0x50 ;  /* 0x0000005000057882 */ /* 0x000fe20000000000 */
[----:B------:R-:W-:Y:S01]  /*0250*/  SHF.L.U32 R2, R5, R0, RZ ;  /* 0x0000000005027219 */ /* 0x000fe200000006ff */
[----:B------:R-:W-:Y:S01]  /*0260*/  ULEA UR5, UR6, UR5, 0x18 ;  /* 0x0000000506057291 */ /* 0x000fe2000f8ec0ff */
[----:B------:R-:W-:Y:S01]  /*0270*/  IMAD.SHL.U32 R0, R0, 0x20, RZ ;  /* 0x0000002000007824 */ /* 0x000fe200078e00ff */
[----:B------:R-:W-:-:S04]  /*0280*/  SHF.L.U32 R3, R4, R3, RZ ;  /* 0x0000000304037219 */ /* 0x000fc800000006ff */
[----:B------:R-:W-:-:S05]  /*0290*/  LOP3.LUT R2, R3, R2, RZ, 0xfc, !PT ;  /* 0x0000000203027212 */ /* 0x000fca00078efcff */
[----:B------:R1:W-:Y:S04]  /*02a0*/  ATOMS.OR RZ, [UR5], R2 ;  /* 0x00000002ffff798c */ /* 0x0003e8000b000005 */
[----:B------:R1:W-:Y:S01]  /*02b0*/  STS [UR4], R0 ;  /* 0x00000000ff007988 */ /* 0x0003e20008000804 */
[----:B------:R-:W-:Y:S05]  /*02c0*/  BRA `(.L_x_2) ;  /* 0x0000000000107947 */ /* 0x000fea0003800000 */
.L_x_1:
[----:B------:R-:W-:Y:S01]  /*02d0*/  IMAD.MOV.U32 R0, RZ, RZ, -0x1 ;  /* 0xffffffffff007424 */ /* 0x000fe200078e00ff */
[----:B------:R-:W-:-:S04]  /*02e0*/  MOV R2, 0x310 ;  /* 0x0000031000027802 */ /* 0x000fc80000000f00 */
[----:B------:R1:W-:Y:S03]  /*02f0*/  STS [UR4], R0 ;  /* 0x00000000ff007988 */ /* 0x0003e60008000804 */
[----:B01----:R-:W-:Y:S05]  /*0300*/  CALL.REL.NOINC `($__internal_1_$__cuda_sm10x_tcgen05_guardrail_trap_phase_invalid_during_alloc) ;  /* 0x0000004c005c7944 */ /* 0x003fea0003c00000 */
.L_x_2:
[----:B------:R-:W-:Y:S05]  /*0310*/  WARPSYNC.ALL ;  /* 0x0000000000007948 */ /* 0x000fea0003800000 */
[----:B------:R-:W-:Y:S01]  /*0320*/  NOP ;  /* 0x0000000000007918 */ /* 0x000fe20000000000 */
.L_x_0:
[----:B------:R-:W2:Y:S01]  /*0330*/  LDC.64 R26, c[0x0][0x398] ;  /* 0x0000e600ff1a7b82 */ /* 0x000ea20000000a00 */
[----:B------:R-:W3:Y:S01]  /*0340*/  S2R R5, SR_CTAID.X ;  /* 0x0000000000057919 */ /* 0x000ee20000002500 */
[----:B------:R-:W-:Y:S01]  /*0350*/  SHF.R.U32.HI R25, RZ, 0x5, R6 ;  /* 0x00000005ff197819 */ /* 0x000fe20000011606 */
[----:B------:R-:W-:Y:S01]  /*0360*/  UMOV UR11, 0x400 ;  /* 0x00000400000b7882 */ /* 0x000fe20000000000 */
[----:B------:R-:W4:Y:S04]  /*0370*/  LDCU UR8, c[0x0][0x3a4] ;  /* 0x00007480ff0877ac */ /* 0x000f280008000800 */
[----:B------:R-:W5:Y:S01]  /*0380*/  S2UR UR4, SR_CgaCtaId ;  /* 0x00000000000479c3 */ /* 0x000f620000008800 */
[----:B------:R-:W1:Y:S01]  /*0390*/  LDCU.128 UR28, c[0x0][0x380] ;  /* 0x00007000ff1c77ac */ /* 0x000e620008000c00 */
[----:B------:R-:W-:-:S06]  /*03a0*/  UMOV UR7, 0x1 ;  /* 0x0000000100077882 */ /* 0x000fcc0000000000 */
[----:B------:R-:W0:Y:S01]  /*03b0*/  LDC R97, c[0x0][0x3a0] ;  /* 0x0000e800ff617b82 */ /* 0x000e220000000800 */
[----:B-12---:R-:W-:Y:S01]  /*03c0*/  VIADD R0, R27, 0x1f ;  /* 0x0000001f1b007836 */ /* 0x006fe20000000000 */
[----:B------:R-:W-:Y:S02]  /*03d0*/  IABS R12, R26 ;  /* 0x0000001a000c7213 */ /* 0x000fe40000000000 */
[----:B------:R-:W-:Y:S02]  /*03e0*/  IABS R23, R27 ;  /* 0x0000001b00177213 */ /* 0x000fe40000000000 */
[----:B------:R-:W-:Y:S01]  /*03f0*/  SHF.R.S32.HI R3, RZ, 0x1f, R0 ;  /* 0x0000001fff037819 */ /* 0x000fe20000011400 */
[----:B-----5:R-:W-:-:S03]  /*0400*/  ULEA UR11, UR4, UR11, 0x18 ;  /* 0x0000000b040b7291 */ /* 0x020fc6000f8ec0ff */
[----:B------:R-:W-:Y:S01]  /*0410*/  LEA.HI R3, R3, R0, RZ, 0x5 ;  /* 0x0000000003037211 */ /* 0x000fe200078f28ff */
[----:B------:R-:W-:Y:S01]  /*0420*/  BAR.SYNC.DEFER_BLOCKING 0x0 ;  /* 0x0000000000007b1d */ /* 0x000fe20000010000 */
[----:B---3--:R-:W-:Y:S02]  /*0430*/  IABS R10, R5 ;  /* 0x00000005000a7213 */ /* 0x008fe40000000000 */
[----:B------:R-:W-:Y:S01]  /*0440*/  SHF.R.S32.HI R3, RZ, 0x5, R3 ;  /* 0x00000005ff037819 */ /* 0x000fe20000011403 */
[----:B0-----:R-:W-:-:S04]  /*0450*/  VIADD R17, R97, 0xffffffe6 ;  /* 0xffffffe661117836 */ /* 0x001fc80000000000 */
[----:B------:R-:W-:Y:S02]  /*0460*/  IMAD.SHL.U32 R4, R3, 0x8, RZ ;  /* 0x0000000803047824 */ /* 0x000fe400078e00ff */
[C---:B------:R-:W-:Y:S02]  /*0470*/  VIADD R20, R97.reuse, 0xffffffe7 ;  /* 0xffffffe761147836 */ /* 0x040fe40000000000 */
[----:B------:R-:W-:Y:S01]  /*0480*/  VIADD R24, R97, 0xffffffe3 ;  /* 0xffffffe361187836 */ /* 0x000fe20000000000 */
[-C--:B------:R-:W-:Y:S02]  /*0490*/  IABS R7, R4.reuse ;  /* 0x0000000400077213 */ /* 0x080fe40000000000 */
[----:B------:R-:W-:Y:S02]  /*04a0*/  IABS R11, R4 ;  /* 0x00000004000b7213 */ /* 0x000fe40000000000 */
[----:B------:R-:W0:Y:S01]  /*04b0*/  I2F.RP R0, R7 ;  /* 0x0000000700007306 */ /* 0x000e220000209400 */
[----:B------:R-:W1:Y:S07]  /*04c0*/  LDS R16, [UR11] ;  /* 0x0000000bff107984 */ /* 0x000e6e0008000800 */
[----:B0-----:R-:W0:Y:S02]  /*04d0*/  MUFU.RCP R0, R0 ;  /* 0x0000000000007308 */ /* 0x001e240000001000 */
[----:B0-----:R-:W-:-:S02]  /*04e0*/  VIADD R2, R0, 0xffffffe ;  /* 0x0ffffffe00027836 */ /* 0x001fc40000000000 */
[----:B------:R-:W-:-:S04]  /*04f0*/  IMAD.MOV R0, RZ, RZ, -R11 ;  /* 0x000000ffff007224 */ /* 0x000fc800078e0a0b */
[----:B------:R0:W2:Y:S02]  /*0500*/  F2I.FTZ.U32.TRUNC.NTZ R3, R2 ;  /* 0x0000000200037305 */ /* 0x0000a4000021f000 */
[----:B0-----:R-:W-:Y:S01]  /*0510*/  IMAD.MOV.U32 R2, RZ, RZ, RZ ;  /* 0x000000ffff027224 */ /* 0x001fe200078e00ff */
[----:B-1----:R-:W-:Y:S01]  /*0520*/  R2UR UR10, R16 ;  /* 0x00000000100a72ca */ /* 0x002fe200000e0000 */
[----:B--2---:R-:W-:-:S04]  /*0530*/  IMAD.MOV R8, RZ, RZ, -R3 ;  /* 0x000000ffff087224 */ /* 0x004fc800078e0a03 */
[----:B------:R-:W-:Y:S02]  /*0540*/  IMAD R9, R8, R7, RZ ;  /* 0x0000000708097224 */ /* 0x000fe400078e02ff */
[----:B------:R-:W-:Y:S02]  /*0550*/  IMAD.MOV.U32 R8, RZ, RZ, R10 ;  /* 0x000000ffff087224 */ /* 0x000fe400078e000a */
[----:B------:R-:W-:-:S06]  /*0560*/  IMAD.HI.U32 R3, R3, R9, R2 ;  /* 0x0000000903037227 */ /* 0x000fcc00078e0002 */
[----:B------:R-:W-:-:S04]  /*0570*/  IMAD.HI.U32 R3, R3, R8, RZ ;  /* 0x0000000803037227 */ /* 0x000fc800078e00ff */
[----:B------:R-:W-:Y:S01]  /*0580*/  IMAD R0, R3, R0, R8 ;  /* 0x0000000003007224 */ /* 0x000fe200078e0208 */
[----:B------:R-:W-:Y:S04]  /*0590*/  BAR.SYNC.DEFER_BLOCKING 0x0 ;  /* 0x0000000000007b1d */ /* 0x000fe80000010000 */
[----:B------:R-:W-:-:S13]  /*05a0*/  ISETP.GT.U32.AND P2, PT, R7, R0, PT ;  /* 0x000000000700720c */ /* 0x000fda0003f44070 */
[----:B------:R-:W-:Y:S02]  /*05b0*/  @!P2 IMAD.IADD R0, R0, 0x1, -R7 ;  /* 0x000000010000a824 */ /* 0x000fe400078e0a07 */
[----:B------:R-:W-:Y:S01]  /*05c0*/  @!P2 VIADD R3, R3, 0x1 ;  /* 0x000000010303a836 */ /* 0x000fe20000000000 */
[----:B------:R-:W-:Y:S02]  /*05d0*/  ISETP.NE.AND P2, PT, R4, RZ, PT ;  /* 0x000000ff0400720c */ /* 0x000fe40003f45270 */
[----:B------:R-:W-:Y:S02]  /*05e0*/  ISETP.GE.U32.AND P0, PT, R0, R7, PT ;  /* 0x000000070000720c */ /* 0x000fe40003f06070 */
[----:B------:R-:W-:-:S04]  /*05f0*/  LOP3.LUT R0, R5, R4, RZ, 0x3c, !PT ;  /* 0x0000000405007212 */ /* 0x000fc800078e3cff */
[----:B------:R-:W-:Y:S01]  /*0600*/  ISETP.GE.AND P3, PT, R0, RZ, PT ;  /* 0x000000ff0000720c */ /* 0x000fe20003f66270 */
[----:B------:R-:W-:-:S06]  /*0610*/  VIADD R0, R26, 0xff ;  /* 0x000000ff1a007836 */ /* 0x000fcc0000000000 */
[----:B------:R-:W-:-:S04]  /*0620*/  @P0 VIADD R3, R3, 0x1 ;  /* 0x0000000103030836 */ /* 0x000fc80000000000 */
[----:B------:R-:W-:Y:S01]  /*0630*/  IMAD.MOV.U32 R2, RZ, RZ, R3 ;  /* 0x000000ffff027224 */ /* 0x000fe200078e0003 */
[----:B------:R-:W-:-:S03]  /*0640*/  SHF.R.S32.HI R3, RZ, 0x1f, R0 ;  /* 0x0000001fff037819 */ /* 0x000fc60000011400 */
[----:B------:R-:W-:Y:S01]  /*0650*/  @!P3 IMAD.MOV R2, RZ, RZ, -R2 ;  /* 0x000000ffff02b224 */ /* 0x000fe200078e0a02 */
[----:B------:R-:W-:Y:S02]  /*0660*/  @!P2 LOP3.LUT R2, RZ, R4, RZ, 0x33, !PT ;  /* 0x00000004ff02a212 */ /* 0x000fe400078e33ff */
[----:B------:R-:W-:-:S03]  /*0670*/  LEA.HI R3, R3, R0, RZ, 0x8 ;  /* 0x0000000003037211 */ /* 0x000fc600078f40ff */
[----:B------:R-:W-:Y:S02]  /*0680*/  IMAD.SHL.U32 R10, R2, 0x8, RZ ;  /* 0x00000008020a7824 */ /* 0x000fe400078e00ff */
[----:B------:R-:W-:-:S03]  /*0690*/  IMAD.MOV R2, RZ, RZ, -R2 ;  /* 0x000000ffff027224 */ /* 0x000fc600078e0a02 */
[----:B------:R-:W-:Y:S01]  /*06a0*/  LEA.HI.SX32 R3, R3, -R10, 0x18 ;  /* 0x8000000a03037211 */ /* 0x000fe200078fc2ff */
[----:B------:R-:W-:-:S03]  /*06b0*/  IMAD R14, R4, R2, R5 ;  /* 0x00000002040e7224 */ /* 0x000fc600078e0205 */
[----:B------:R-:W-:Y:S02]  /*06c0*/  VIMNMX R11, PT, PT, R3, 0x8, PT ;  /* 0x00000008030b7848 */ /* 0x000fe40003fe0100 */
[----:B------:R-:W-:Y:S02]  /*06d0*/  IABS R9, R14 ;  /* 0x0000000e00097213 */ /* 0x000fe40000000000 */
[-C--:B------:R-:W-:Y:S02]  /*06e0*/  IABS R7, R11.reuse ;  /* 0x0000000b00077213 */ /* 0x080fe40000000000 */
[----:B------:R-:W-:Y:S02]  /*06f0*/  IABS R4, R11 ;  /* 0x0000000b00047213 */ /* 0x000fe40000000000 */
[----:B------:R-:W0:Y:S08]  /*0700*/  I2F.RP R0, R7 ;  /* 0x0000000700007306 */ /* 0x000e300000209400 */
[----:B0-----:R-:W0:Y:S02]  /*0710*/  MUFU.RCP R0, R0 ;  /* 0x0000000000007308 */ /* 0x001e240000001000 */
[----:B0-----:R-:W-:-:S02]  /*0720*/  VIADD R3, R0, 0xffffffe ;  /* 0x0ffffffe00037836 */ /* 0x001fc40000000000 */
[----:B------:R-:W-:-:S04]  /*0730*/  IMAD.MOV R0, RZ, RZ, -R4 ;  /* 0x000000ffff007224 */ /* 0x000fc800078e0a04 */
[----:B------:R-:W0:Y:S02]  /*0740*/  F2I.FTZ.U32.TRUNC.NTZ R3, R3 ;  /* 0x0000000300037305 */ /* 0x000e24000021f000 */
[----:B0-----:R-:W-:-:S04]  /*0750*/  IMAD.MOV R8, RZ, RZ, -R3 ;  /* 0x000000ffff087224 */ /* 0x001fc800078e0a03 */
[----:B------:R-:W-:Y:S02]  /*0760*/  IMAD.MOV.U32 R2, RZ, RZ, R8 ;  /* 0x000000ffff027224 */ /* 0x000fe400078e0008 */
[----:B------:R-:W0:Y:S02]  /*0770*/  I2F.RP R8, R23 ;  /* 0x0000001700087306 */ /* 0x000e240000209400 */
[----:B------:R-:W-:Y:S02]  /*0780*/  IMAD R5, R2, R7, RZ ;  /* 0x0000000702057224 */ /* 0x000fe400078e02ff */
[----:B------:R-:W-:-:S04]  /*0790*/  IMAD.MOV.U32 R2, RZ, RZ, RZ ;  /* 0x000000ffff027224 */ /* 0x000fc800078e00ff */
[----:B------:R-:W-:Y:S02]  /*07a0*/  IMAD.HI.U32 R2, R3, R5, R2 ;  /* 0x0000000503027227 */ /* 0x000fe400078e0002 */
[----:B------:R-:W1:Y:S04]  /*07b0*/  I2F.RP R3, R12 ;  /* 0x0000000c00037306 */ /* 0x000e680000209400 */
[----:B------:R-:W-:-:S04]  /*07c0*/  IMAD.HI.U32 R2, R2, R9, RZ ;  /* 0x0000000902027227 */ /* 0x000fc800078e00ff */
[----:B------:R-:W-:Y:S01]  /*07d0*/  IMAD R0, R2, R0, R9 ;  /* 0x0000000002007224 */ /* 0x000fe200078e0209 */
[----:B0-----:R-:W0:Y:S04]  /*07e0*/  MUFU.RCP R8, R8 ;  /* 0x0000000800087308 */ /* 0x001e280000001000 */
[----:B------:R-:W-:-:S04]  /*07f0*/  ISETP.GT.U32.AND P2, PT, R7, R0, PT ;  /* 0x000000000700720c */ /* 0x000fc80003f44070 */
[----:B-1----:R-:W1:Y:S09]  /*0800*/  MUFU.RCP R3, R3 ;  /* 0x0000000300037308 */ /* 0x002e720000001000 */
[----:B------:R-:W-:Y:S02]  /*0810*/  @!P2 IMAD.IADD R0, R0, 0x1, -R7 ;  /* 0x000000010000a824 */ /* 0x000fe400078e0a07 */
[----:B------:R-:W-:Y:S01]  /*0820*/  @!P2 VIADD R2, R2, 0x1 ;  /* 0x000000010202a836 */ /* 0x000fe20000000000 */
[----:B------:R-:W-:Y:S01]  /*0830*/  ISETP.NE.AND P2, PT, R11, RZ, PT ;  /* 0x000000ff0b00720c */ /* 0x000fe20003f45270 */
[----:B0-----:R-:W-:Y:S01]  /*0840*/  VIADD R5, R8, 0xffffffe ;  /* 0x0ffffffe08057836 */ /* 0x001fe20000000000 */
[----:B------:R-:W-:-:S02]  /*0850*/  ISETP.GE.U32.AND P0, PT, R0, R7, PT ;  /* 0x000000070000720c */ /* 0x000fc40003f06070 */
[----:B------:R-:W-:Y:S01]  /*0860*/  LOP3.LUT R0, R14, R11, RZ, 0x3c, !PT ;  /* 0x0000000b0e007212 */ /* 0x000fe200078e3cff */
[----:B-1----:R-:W-:Y:S01]  /*0870*/  VIADD R4, R3, 0xffffffe ;  /* 0x0ffffffe03047836 */ /* 0x002fe20000000000 */
[----:B------:R-:W-:Y:S01]  /*0880*/  LOP3.LUT R7, R6, 0xff, RZ, 0xc0, !PT ;  /* 0x000000ff06077812 */ /* 0x000fe200078ec0ff */
[----:B------:R-:W0:Y:S01]  /*0890*/  F2I.FTZ.U32.TRUNC.NTZ R5, R5 ;  /* 0x0000000500057305 */ /* 0x000e22000021f000 */
[----:B------:R-:W-:Y:S02]  /*08a0*/  ISETP.GE.AND P3, PT, R0, RZ, PT ;  /* 0x000000ff0000720c */ /* 0x000fe40003f66270 */
[----:B------:R-:W-:-:S05]  /*08b0*/  ISETP.NE.U32.AND P4, PT, R7, RZ, PT ;  /* 0x000000ff0700720c */ /* 0x000fca0003f85070 */
[----:B------:R-:W-:Y:S01]  /*08c0*/  @P0 VIADD R2, R2, 0x1 ;  /* 0x0000000102020836 */ /* 0x000fe20000000000 */
[----:B------:R-:W1:Y:S03]  /*08d0*/  F2I.FTZ.U32.TRUNC.NTZ R3, R4 ;  /* 0x0000000400037305 */ /* 0x000e66000021f000 */
[----:B------:R-:W-:Y:S02]  /*08e0*/  IMAD.MOV.U32 R13, RZ, RZ, R2 ;  /* 0x000000ffff0d7224 */ /* 0x000fe400078e0002 */
[----:B------:R-:W-:Y:S02]  /*08f0*/  IMAD.MOV.U32 R2, RZ, RZ, RZ ;  /* 0x000000ffff027224 */ /* 0x000fe400078e00ff */
[----:B------:R-:W-:Y:S01]  /*0900*/  @!P3 IMAD.MOV R13, RZ, RZ, -R13 ;  /* 0x000000ffff0db224 */ /* 0x000fe200078e0a0d */
[----:B------:R-:W-:Y:S01]  /*0910*/  @!P2 LOP3.LUT R13, RZ, R11, RZ, 0x33, !PT ;  /* 0x0000000bff0da212 */ /* 0x000fe200078e33ff */
[----:B0-----:R-:W-:-:S04]  /*0920*/  IMAD.MOV R8, RZ, RZ, -R5 ;  /* 0x000000ffff087224 */ /* 0x001fc800078e0a05 */
[----:B------:R-:W-:Y:S02]  /*0930*/  IMAD.MOV R0, RZ, RZ, -R13 ;  /* 0x000000ffff007224 */ /* 0x000fe400078e0a0d */
[--C-:B-1----:R-:W-:Y:S02]  /*0940*/  IMAD.MOV R9, RZ, RZ, -R3.reuse ;  /* 0x000000ffff097224 */ /* 0x102fe400078e0a03 */
[----:B------:R-:W-:Y:S02]  /*0950*/  IMAD R0, R11, R0, R14 ;  /* 0x000000000b007224 */ /* 0x000fe400078e020e */
[----:B------:R-:W-:Y:S02]  /*0960*/  IMAD R9, R9, R12, RZ ;  /* 0x0000000c09097224 */ /* 0x000fe400078e02ff */
[----:B------:R-:W-:Y:S02]  /*0970*/  IMAD.IADD R0, R10, 0x1, R0 ;  /* 0x000000010a007824 */ /* 0x000fe400078e0200 */
[----:B------:R-:W-:Y:S01]  /*0980*/  IMAD.HI.U32 R2, R3, R9, R2 ;  /* 0x0000000903027227 */ /* 0x000fe200078e0002 */
[----:B------:R-:W-:-:S03]  /*0990*/  SHF.R.U32.HI R9, RZ, 0x5, R6 ;  /* 0x00000005ff097819 */ /* 0x000fc60000011606 */
[----:B------:R-:W-:Y:S01]  /*09a0*/  IMAD R0, R0, 0x100, R7 ;  /* 0x0000010000007824 */ /* 0x000fe200078e0207 */
[----:B------:R-:W-:Y:S01]  /*09b0*/  SGXT.U32 R9, R9, 0x3 ;  /* 0x000000030909781a */ /* 0x000fe20000000000 */
[----:B------:R-:W-:Y:S02]  /*09c0*/  IMAD R11, R8, R23, RZ ;  /* 0x00000017080b7224 */ /* 0x000fe400078e02ff */
[----:B------:R-:W-:Y:S01]  /*09d0*/  IMAD.SHL.U32 R10, R25, 0x200000, RZ ;  /* 0x00200000190a7824 */ /* 0x000fe200078e00ff */
[----:B------:R-:W-:Y:S02]  /*09e0*/  IABS R4, R0 ;  /* 0x0000000000047213 */ /* 0x000fe40000000000 */
[----:B------:R-:W-:Y:S02]  /*09f0*/  ISETP.GE.AND P3, PT, R0, RZ, PT ;  /* 0x000000ff0000720c */ /* 0x000fe40003f66270 */
[----:B------:R-:W-:Y:S01]  /*0a00*/  LOP3.LUT R10, R10, 0x600000, RZ, 0xc0, !PT ;  /* 0x006000000a0a7812 */ /* 0x000fe200078ec0ff */
[----:B------:R-:W-:-:S03]  /*0a10*/  IMAD.MOV.U32 R3, RZ, RZ, R4 ;  /* 0x000000ffff037224 */ /* 0x000fc600078e0004 */
[----:B------:R-:W-:Y:S01]  /*0a20*/  R2UR UR6, R10 ;  /* 0x000000000a0672ca */ /* 0x000fe200000e0000 */
[----:B------:R-:W-:-:S04]  /*0a30*/  IMAD.HI.U32 R2, R2, R3, RZ ;  /* 0x0000000302027227 */ /* 0x000fc800078e00ff */
[----:B------:R-:W-:Y:S02]  /*0a40*/  IMAD.MOV R4, RZ, RZ, -R2 ;  /* 0x000000ffff047224 */ /* 0x000fe400078e0a02 */
[----:B------:R-:W-:Y:S02]  /*0a50*/  IMAD.SHL.U32 R2, R13, 0x20, RZ ;  /* 0x000000200d027824 */ /* 0x000fe400078e00ff */
[----:B------:R-:W-:Y:S02]  /*0a60*/  IMAD R3, R12, R4, R3 ;  /* 0x000000040c037224 */ /* 0x000fe400078e0203 */
[----:B------:R-:W-:Y:S01]  /*0a70*/  IMAD.MOV.U32 R4, RZ, RZ, RZ ;  /* 0x000000ffff047224 */ /* 0x000fe200078e00ff */
[----:B------:R-:W-:Y:S01]  /*0a80*/  LOP3.LUT R9, R2, R9, RZ, 0xfc, !PT ;  /* 0x0000000902097212 */ /* 0x000fe200078efcff */
[----:B------:R-:W-:Y:S01]  /*0a90*/  IMAD.SHL.U32 R10, R25, 0x8, RZ ;  /* 0x00000008190a7824 */ /* 0x000fe200078e00ff */
[----:B------:R-:W-:Y:S01]  /*0aa0*/  ISETP.GT.U32.AND P0, PT, R12, R3, PT ;  /* 0x000000030c00720c */ /* 0x000fe20003f04070 */
[----:B------:R-:W-:Y:S01]  /*0ab0*/  IMAD.HI.U32 R4, R5, R11, R4 ;  /* 0x0000000b05047227 */ /* 0x000fe200078e0004 */
[----:B------:R-:W-:-:S02]  /*0ac0*/  IABS R8, R9 ;  /* 0x0000000900087213 */ /* 0x000fc40000000000 */
[C---:B------:R-:W-:Y:S02]  /*0ad0*/  LOP3.LUT R15, R9.reuse, 0x8, RZ, 0xfc, !PT ;  /* 0x00000008090f7812 */ /* 0x040fe400078efcff */
[----:B------:R-:W-:Y:S01]  /*0ae0*/  LOP3.LUT R29, R9, 0x10, RZ, 0xfc, !PT ;  /* 0x00000010091d7812 */ /* 0x000fe200078efcff */
[----:B------:R-:W-:Y:S01]  /*0af0*/  IMAD.MOV.U32 R11, RZ, RZ, R8 ;  /* 0x000000ffff0b7224 */ /* 0x000fe200078e0008 */
[----:B------:R-:W-:Y:S02]  /*0b00*/  IABS R13, R15 ;  /* 0x0000000f000d7213 */ /* 0x000fe40000000000 */
[----:B------:R-:W-:Y:S01]  /*0b10*/  LOP3.LUT R10, R10, 0x20, RZ, 0xc0, !PT ;  /* 0x000000200a0a7812 */ /* 0x000fe200078ec0ff */
[----:B------:R-:W-:-:S03]  /*0b20*/  IMAD.HI.U32 R5, R4, R11, RZ ;  /* 0x0000000b04057227 */ /* 0x000fc600078e00ff */
[----:B------:R-:W-:Y:S01]  /*0b30*/  R2UR UR20, R10 ;  /* 0x000000000a1472ca */ /* 0x000fe200000e0000 */
[----:B------:R-:W-:Y:S02]  /*0b40*/  IMAD.MOV R14, RZ, RZ, -R5 ;  /* 0x000000ffff0e7224 */ /* 0x000fe400078e0a05 */
[----:B------:R-:W-:-:S04]  /*0b50*/  IMAD.HI.U32 R8, R4, R13, RZ ;  /* 0x0000000d04087227 */ /* 0x000fc800078e00ff */
[----:B------:R-:W-:Y:S01]  /*0b60*/  IMAD R5, R23, R14, R11 ;  /* 0x0000000e17057224 */ /* 0x000fe200078e020b */
[----:B------:R-:W-:Y:S01]  /*0b70*/  IADD3 R14, PT, PT, R2, 0x18, R25 ;  /* 0x00000018020e7810 */ /* 0x000fe20007ffe019 */
[----:B------:R-:W-:Y:S01]  /*0b80*/  @!P0 IMAD.IADD R3, R3, 0x1, -R12 ;  /* 0x0000000103038824 */ /* 0x000fe200078e0a0c */
[----:B------:R-:W-:Y:S01]  /*0b90*/  IABS R11, R29 ;  /* 0x0000001d000b7213 */ /* 0x000fe20000000000 */
[----:B------:R-:W-:Y:S01]  /*0ba0*/  IMAD.MOV R8, RZ, RZ, -R8 ;  /* 0x000000ffff087224 */ /* 0x000fe200078e0a08 */
[C---:B------:R-:W-:Y:S02]  /*0bb0*/  ISETP.GT.U32.AND P2, PT, R23.reuse, R5, PT ;  /* 0x000000051700720c */ /* 0x040fe40003f44070 */
[----:B------:R-:W-:Y:S01]  /*0bc0*/  ISETP.GT.U32.AND P0, PT, R12, R3, PT ;  /* 0x000000030c00720c */ /* 0x000fe20003f04070 */
[----:B------:R-:W-:Y:S01]  /*0bd0*/  IMAD R8, R23, R8, R13 ;  /* 0x0000000817087224 */ /* 0x000fe200078e020d */
[----:B------:R-:W-:Y:S01]  /*0be0*/  IABS R13, R14 ;  /* 0x0000000e000d7213 */ /* 0x000fe20000000000 */
[----:B------:R-:W-:-:S03]  /*0bf0*/  IMAD.HI.U32 R7, R4, R11, RZ ;  /* 0x0000000b04077227 */ /* 0x000fc600078e00ff */
[----:B------:R-:W-:Y:S01]  /*0c00*/  ISETP.GT.U32.AND P6, PT, R23, R8, PT ;  /* 0x000000081700720c */ /* 0x000fe20003fc4070 */
[----:B------:R-:W-:-:S04]  /*0c10*/  IMAD.HI.U32 R4, R4, R13, RZ ;  /* 0x0000000d04047227 */ /* 0x000fc800078e00ff */
[----:B------:R-:W-:Y:S02]  /*0c20*/  @!P2 IMAD.IADD R5, R5, 0x1, -R23 ;  /* 0x000000010505a824 */ /* 0x000fe400078e0a17 */
[----:B------:R-:W-:Y:S01]  /*0c30*/  @!P0 IMAD.IADD R3, R3, 0x1, -R12 ;  /* 0x0000000103038824 */ /* 0x000fe200078e0a0c */
[----:B------:R-:W-:Y:S01]  /*0c40*/  ISETP.NE.AND P0, PT, R26, RZ, PT ;  /* 0x000000ff1a00720c */ /* 0x000fe20003f05270 */
[----:B------:R-:W-:Y:S01]  /*0c50*/  IMAD.MOV R12, RZ, RZ, -R7 ;  /* 0x000000ffff0c7224 */ /* 0x000fe200078e0a07 */
[C---:B------:R-:W-:Y:S01]  /*0c60*/  ISETP.GT.U32.AND P5, PT, R23.reuse, R5, PT ;  /* 0x000000051700720c */ /* 0x040fe20003fa4070 */
[----:B------:R-:W-:Y:S02]  /*0c70*/  IMAD.MOV R4, RZ, RZ, -R4 ;  /* 0x000000ffff047224 */ /* 0x000fe400078e0a04 */
[----:B------:R-:W-:Y:S02]  /*0c80*/  IMAD.MOV.U32 R28, RZ, RZ, R3 ;  /* 0x000000ffff1c7224 */ /* 0x000fe400078e0003 */
[----:B------:R-:W-:-:S02]  /*0c90*/  IMAD R10, R23, R12, R11 ;  /* 0x0000000c170a7224 */ /* 0x000fc400078e020b */
[----:B------:R-:W-:Y:S01]  /*0ca0*/  @!P6 IMAD.IADD R8, R8, 0x1, -R23 ;  /* 0x000000010808e824 */ /* 0x000fe200078e0a17 */
[----:B------:R-:W-:Y:S01]  /*0cb0*/  ISETP.GE.AND P6, PT, R9, RZ, PT ;  /* 0x000000ff0900720c */ /* 0x000fe20003fc6270 */
[----:B------:R-:W-:Y:S01]  /*0cc0*/  @!P3 IMAD.MOV R28, RZ, RZ, -R28 ;  /* 0x000000ffff1cb224 */ /* 0x000fe200078e0a1c */
[C---:B------:R-:W-:Y:S01]  /*0cd0*/  ISETP.GT.U32.AND P3, PT, R23.reuse, R10, PT ;  /* 0x0000000a1700720c */ /* 0x040fe20003f64070 */
[C---:B------:R-:W-:Y:S01]  /*0ce0*/  IMAD R11, R23.reuse, R4, R13 ;  /* 0x00000004170b7224 */ /* 0x040fe200078e020d */
[----:B------:R-:W-:Y:S01]  /*0cf0*/  ISETP.GT.U32.AND P2, PT, R23, R8, PT ;  /* 0x000000081700720c */ /* 0x000fe20003f44070 */
[----:B------:R-:W-:Y:S01]  /*0d00*/  @!P5 IMAD.IADD R5, R5, 0x1, -R23 ;  /* 0x000000010505d824 */ /* 0x000fe200078e0a17 */
[----:B------:R-:W-:Y:S01]  /*0d10*/  @!P0 LOP3.LUT R28, RZ, R26, RZ, 0x33, !PT ;  /* 0x0000001aff1c8212 */ /* 0x000fe200078e33ff */
[----:B------:R-:W-:Y:S01]  /*0d20*/  VIADD R4, R97, 0xffffffec ;  /* 0xffffffec61047836 */ /* 0x000fe20000000000 */
[----:B------:R-:W-:Y:S01]  /*0d30*/  ISETP.GT.U32.AND P5, PT, R23, R11, PT ;  /* 0x0000000b1700720c */ /* 0x000fe20003fa4070 */
[----:B------:R-:W-:Y:S01]  /*0d40*/  IMAD.MOV.U32 R7, RZ, RZ, R5 ;  /* 0x000000ffff077224 */ /* 0x000fe200078e0005 */
[----:B------:R-:W-:Y:S01]  /*0d50*/  ISETP.GE.AND P0, PT, R14, RZ, PT ;  /* 0x000000ff0e00720c */ /* 0x000fe20003f06270 */
[----:B------:R-:W-:-:S02]  /*0d60*/  VIADD R3, R97, 0xffffffed ;  /* 0xffffffed61037836 */ /* 0x000fc40000000000 */
[----:B------:R-:W-:Y:S01]  /*0d70*/  @!P6 IMAD.MOV R7, RZ, RZ, -R7 ;  /* 0x000000ffff07e224 */ /* 0x000fe200078e0a07 */
[----:B------:R-:W-:Y:S01]  /*0d80*/  ISETP.GE.U32.AND P6, PT, R4, 0x7fffffcd, PT ;  /* 0x7fffffcd0400780c */ /* 0x000fe20003fc6070 */
[----:B------:R-:W-:Y:S02]  /*0d90*/  VIADD R4, R97, 0xffffffee ;  /* 0xffffffee61047836 */ /* 0x000fe40000000000 */
[--C-:B------:R-:W-:Y:S01]  /*0da0*/  @!P3 IMAD.IADD R10, R10, 0x1, -R23.reuse ;  /* 0x000000010a0ab824 */ /* 0x100fe200078e0a17 */
[----:B------:R-:W-:Y:S01]  /*0db0*/  ISETP.GE.U32.AND P3, PT, R3, 0x7fffffce, PT ;  /* 0x7fffffce0300780c */ /* 0x000fe20003f66070 */
[----:B------:R-:W-:Y:S01]  /*0dc0*/  VIADD R3, R97, 0xffffffef ;  /* 0xffffffef61037836 */ /* 0x000fe20000000000 */
[----:B------:R-:W-:Y:S01]  /*0dd0*/  SEL R9, RZ, 0x1, P6 ;  /* 0x00000001ff097807 */ /* 0x000fe20003000000 */
[--C-:B------:R-:W-:Y:S01]  /*0de0*/  @!P5 IMAD.IADD R11, R11, 0x1, -R23.reuse ;  /* 0x000000010b0bd824 */ /* 0x100fe200078e0a17 */
[----:B------:R-:W-:Y:S01]  /*0df0*/  ISETP.GE.U32.AND P5, PT, R4, 0x7fffffcf, PT ;  /* 0x7fffffcf0400780c */ /* 0x000fe20003fa6070 */
[----:B------:R-:W-:Y:S01]  /*0e00*/  VIADD R4, R97, 0xffffffe8 ;  /* 0xffffffe861047836 */ /* 0x000fe20000000000 */
[----:B------:R-:W-:Y:S01]  /*0e10*/  ISETP.GE.U32.AND P6, PT, R3, 0x7fffffd0, PT ;  /* 0x7fffffd00300780c */ /* 0x000fe20003fc6070 */
[C---:B------:R-:W-:Y:S01]  /*0e20*/  VIADD R3, R97.reuse, 0xffffffe9 ;  /* 0xffffffe961037836 */ /* 0x040fe20000000000 */
[----:B------:R-:W-:Y:S01]  /*0e30*/  SEL R12, RZ, 0x1fffe, P3 ;  /* 0x0001fffeff0c7807 */ /* 0x000fe20001800000 */
[----:B------:R-:W-:Y:S01]  /*0e40*/  VIADD R13, R97, 0xffffffea ;  /* 0xffffffea610d7836 */ /* 0x000fe20000000000 */
[----:B------:R-:W-:Y:S01]  /*0e50*/  ISETP.GE.U32.AND P3, PT, R4, 0x7fffffc9, PT ;  /* 0x7fffffc90400780c */ /* 0x000fe20003f66070 */
[----:B------:R-:W-:Y:S01]  /*0e60*/  @!P2 IMAD.IADD R8, R8, 0x1, -R23 ;  /* 0x000000010808a824 */ /* 0x000fe200078e0a17 */
[----:B------:R-:W-:Y:S01]  /*0e70*/  SEL R4, RZ, 0x4, P5 ;  /* 0x00000004ff047807 */ /* 0x000fe20002800000 */
[----:B------:R-:W-:Y:S01]  /*0e80*/  IMAD.IADD R9, R9, 0x1, R12 ;  /* 0x0000000109097824 */ /* 0x000fe200078e020c */
[----:B------:R-:W-:Y:S01]  /*0e90*/  ISETP.GE.U32.AND P5, PT, R3, 0x7fffffca, PT ;  /* 0x7fffffca0300780c */ /* 0x000fe20003fa6070 */
[----:B------:R-:W-:Y:S01]  /*0ea0*/  VIADD R3, R97, 0xffffffeb ;  /* 0xffffffeb61037836 */ /* 0x000fe20000000000 */
[----:B------:R-:W-:-:S02]  /*0eb0*/  SEL R5, RZ, 0x7fff8, P6 ;  /* 0x0007fff8ff057807 */ /* 0x000fc40003000000 */
[----:B------:R-:W-:Y:S02]  /*0ec0*/  ISETP.GE.AND P2, PT, R15, RZ, PT ;  /* 0x000000ff0f00720c */ /* 0x000fe40003f46270 */
[----:B------:R-:W-:Y:S01]  /*0ed0*/  ISETP.GE.U32.AND P6, PT, R13, 0x7fffffcb, PT ;  /* 0x7fffffcb0d00780c */ /* 0x000fe20003fc6070 */
[----:B------:R-:W-:Y:S01]  /*0ee0*/  VIADD R13, R97, 0xffffffe4 ;  /* 0xffffffe4610d7836 */ /* 0x000fe20000000000 */
[----:B------:R-:W-:Y:S02]  /*0ef0*/  SEL R15, RZ, 0x1, P3 ;  /* 0x00000001ff0f7807 */ /* 0x000fe40001800000 */
[----:B------:R-:W-:Y:S01]  /*0f00*/  ISETP.GE.U32.AND P3, PT, R3, 0x7fffffcc, PT ;  /* 0x7fffffcc0300780c */ /* 0x000fe20003f66070 */
[----:B------:R-:W-:Y:S01]  /*0f10*/  VIADD R3, R97, 0xffffffe5 ;  /* 0xffffffe561037836 */ /* 0x000fe20000000000 */
[----:B------:R-:W-:Y:S02]  /*0f20*/  SEL R16, RZ, 0x1fffe, P5 ;  /* 0x0001fffeff107807 */ /* 0x000fe40002800000 */
[----:B------:R-:W-:-:S02]  /*0f30*/  ISETP.GE.U32.AND P5, PT, R13, 0x7fffffc5, PT ;  /* 0x7fffffc50d00780c */ /* 0x000fc40003fa6070 */
[----:B------:R-:W-:Y:S01]  /*0f40*/  SEL R13, RZ, 0x4, P6 ;  /* 0x00000004ff0d7807 */ /* 0x000fe20003000000 */
[----:B------:R-:W-:Y:S01]  /*0f50*/  IMAD.IADD R15, R15, 0x1, R16 ;  /* 0x000000010f0f7824 */ /* 0x000fe200078e0210 */
[----:B------:R-:W-:Y:S01]  /*0f60*/  ISETP.GE.U32.AND P6, PT, R3, 0x7fffffc6, PT ;  /* 0x7fffffc60300780c */ /* 0x000fe20003fc6070 */
[----:B------:R-:W-:Y:S01]  /*0f70*/  VIADD R3, R97, 0xffffffe1 ;  /* 0xffffffe161037836 */ /* 0x000fe20000000000 */
[----:B------:R-:W-:Y:S02]  /*0f80*/  SEL R14, RZ, 0x7fff8, P3 ;  /* 0x0007fff8ff0e7807 */ /* 0x000fe40001800000 */
[----:B------:R-:W-:Y:S01]  /*0f90*/  ISETP.GE.U32.AND P3, PT, R17, 0x7fffffc7, PT ;  /* 0x7fffffc71100780c */ /* 0x000fe20003f66070 */
[----:B------:R-:W-:Y:S01]  /*0fa0*/  VIADD R17, R97, 0xffffffe2 ;  /* 0xffffffe261117836 */ /* 0x000fe20000000000 */
[----:B------:R-:W-:Y:S02]  /*0fb0*/  SEL R18, RZ, 0x1, P5 ;  /* 0x00000001ff127807 */ /* 0x000fe40002800000 */
[----:B------:R-:W-:Y:S01]  /*0fc0*/  ISETP.GE.U32.AND P5, PT, R3, 0x7fffffc2, PT ;  /* 0x7fffffc20300780c */ /* 0x000fe20003fa6070 */
[----:B------:R-:W-:Y:S01]  /*0fd0*/  VIADD R3, R97, 0xffffffe0 ;  /* 0xffffffe061037836 */ /* 0x000fe20000000000 */
[----:B------:R-:W-:-:S02]  /*0fe0*/  SEL R19, RZ, 0x1fffe, P6 ;  /* 0x0001fffeff137807 */ /* 0x000fc40003000000 */
[----:B------:R-:W-:Y:S02]  /*0ff0*/  ISETP.GE.U32.AND P6, PT, R17, 0x7fffffc3, PT ;  /* 0x7fffffc31100780c */ /* 0x000fe40003fc6070 */
[----:B------:R-:W-:Y:S01]  /*1000*/  SEL R17, RZ, 0x4, P3 ;  /* 0x00000004ff117807 */ /* 0x000fe20001800000 */
[----:B------:R-:W-:Y:S01]  /*1010*/  IMAD.IADD R18, R18, 0x1, R19 ;  /* 0x0000000112127824 */ /* 0x000fe200078e0213 */
[----:B------:R-:W-:Y:S02]  /*1020*/  ISETP.GE.U32.AND P3, PT, R3, 0x7fffffc1, PT ;  /* 0x7fffffc10300780c */ /* 0x000fe40003f66070 */
[----:B------:R-:W-:Y:S02]  /*1030*/  SEL R22, RZ, 0x1fffe, P5 ;  /* 0x0001fffeff167807 */ /* 0x000fe40002800000 */
[----:B------:R-:W-:Y:S02]  /*1040*/  SEL R21, RZ, 0x1, P3 ;  /* 0x00000001ff157807 */ /* 0x000fe40001800000 */
[----:B------:R-:W-:-:S02]  /*1050*/  ISETP.GE.U32.AND P5, PT, R20, 0x7fffffc8, PT ;  /* 0x7fffffc81400780c */ /* 0x000fc40003fa6070 */
[----:B------:R-:W-:Y:S01]  /*1060*/  SEL R20, RZ, 0x4, P6 ;  /* 0x00000004ff147807 */ /* 0x000fe20003000000 */
[----:B------:R-:W-:Y:S01]  /*1070*/  IMAD.IADD R22, R21, 0x1, R22 ;  /* 0x0000000115167824 */ /* 0x000fe200078e0216 */
[----:B------:R-:W-:Y:S02]  /*1080*/  ISETP.GE.U32.AND P6, PT, R24, 0x7fffffc4, PT ;  /* 0x7fffffc41800780c */ /* 0x000fe40003fc6070 */
[----:B------:R-:W-:Y:S02]  /*1090*/  LOP3.LUT R15, R15, 0x3, RZ, 0xc0, !PT ;  /* 0x000000030f0f7812 */ /* 0x000fe400078ec0ff */
[----:B------:R-:W-:Y:S02]  /*10a0*/  SEL R21, RZ, 0x7fff8, P6 ;  /* 0x0007fff8ff157807 */ /* 0x000fe40003000000 */
[----:B------:R-:W-:Y:S02]  /*10b0*/  LOP3.LUT R22, R22, 0x3, RZ, 0xc0, !PT ;  /* 0x0000000316167812 */ /* 0x000fe400078ec0ff */
[----:B------:R-:W-:-:S02]  /*10c0*/  IADD3 R13, PT, PT, R15, R14, R13 ;  /* 0x0000000e0f0d7210 */ /* 0x000fc40007ffe00d */
[----:B------:R-:W-:Y:S02]  /*10d0*/  LOP3.LUT R9, R9, 0x3, RZ, 0xc0, !PT ;  /* 0x0000000309097812 */ /* 0x000fe400078ec0ff */
[----:B------:R-:W-:Y:S01]  /*10e0*/  IADD3 R20, PT, PT, R22, R21, R20 ;  /* 0x0000001516147210 */ /* 0x000fe20007ffe014 */
[----:B------:R-:W-:Y:S01]  /*10f0*/  IMAD.SHL.U32 R13, R13, 0x100, RZ ;  /* 0x000001000d0d7824 */ /* 0x000fe200078e00ff */
[----:B------:R-:W-:Y:S02]  /*1100*/  SEL R12, RZ, 0x7fff8, P5 ;  /* 0x0007fff8ff0c7807 */ /* 0x000fe40002800000 */
[----:B------:R-:W-:Y:S02]  /*1110*/  LOP3.LUT R18, R18, 0x3, RZ, 0xc0, !PT ;  /* 0x0000000312127812 */ /* 0x000fe400078ec0ff */
[----:B------:R-:W-:Y:S02]  /*1120*/  IADD3 R4, PT, PT, R9, R5, R4 ;  /* 0x0000000509047210 */ /* 0x000fe40007ffe004 */
[----:B------:R-:W-:-:S02]  /*1130*/  IADD3 R12, PT, PT, R18, R12, R17 ;  /* 0x0000000c120c7210 */ /* 0x000fc40007ffe011 */
[----:B------:R-:W-:Y:S02]  /*1140*/  LOP3.LUT R9, R20, 0xf, RZ, 0xc0, !PT ;  /* 0x0000000f14097812 */ /* 0x000fe400078ec0ff */
[----:B------:R-:W-:Y:S02]  /*1150*/  ISETP.GT.U32.AND P6, PT, R23, R10, PT ;  /* 0x0000000a1700720c */ /* 0x000fe40003fc4070 */
[----:B------:R-:W-:Y:S01]  /*1160*/  LOP3.LUT R5, R13, 0xf00, RZ, 0xe2, !PT ;  /* 0x00000f000d057812 */ /* 0x000fe200078ee2ff */
[----:B------:R-:W-:Y:S01]  /*1170*/  IMAD R12, R12, 0x10, R9 ;  /* 0x000000100c0c7824 */ /* 0x000fe200078e0209 */
[----:B------:R-:W-:Y:S01]  /*1180*/  ISETP.GT.U32.AND P5, PT, R23, R11, PT ;  /* 0x0000000b1700720c */ /* 0x000fe20003fa4070 */
[----:B------:R-:W-:Y:S02]  /*1190*/  IMAD.MOV.U32 R9, RZ, RZ, R8 ;  /* 0x000000ffff097224 */ /* 0x000fe400078e0008 */
[----:B------:R-:W-:Y:S01]  /*11a0*/  IMAD R4, R4, 0x1000, R5 ;  /* 0x0000100004047824 */ /* 0x000fe200078e0205 */
[----:B------:R-:W-:Y:S01]  /*11b0*/  LOP3.LUT R5, R12, 0xff, RZ, 0xc0, !PT ;  /* 0x000000ff0c057812 */ /* 0x000fe200078ec0ff */
[----:B------:R-:W-:-:S02]  /*11c0*/  VIADD R8, R97, 0xfffffffe ;  /* 0xfffffffe61087836 */ /* 0x000fc40000000000 */
[----:B------:R-:W-:Y:S02]  /*11d0*/  @!P2 IMAD.MOV R9, RZ, RZ, -R9 ;  /* 0x000000ffff09a224 */ /* 0x000fe400078e0a09 */
[----:B------:R-:W-:Y:S01]  /*11e0*/  @!P6 IMAD.IADD R10, R10, 0x1, -R23 ;  /* 0x000000010a0ae824 */ /* 0x000fe200078e0a17 */
[----:B------:R-:W-:Y:S01]  /*11f0*/  ISETP.GE.U32.AND P2, PT, R8, 0x7fffffdf, PT ;  /* 0x7fffffdf0800780c */ /* 0x000fe20003f46070 */
[----:B------:R-:W-:Y:S01]  /*1200*/  IMAD.IADD R8, R4, 0x1, R5 ;  /* 0x0000000104087824 */ /* 0x000fe200078e0205 */
[----:B------:R-:W-:Y:S01]  /*1210*/  ISETP.GE.AND P6, PT, R29, RZ, PT ;  /* 0x000000ff1d00720c */ /* 0x000fe20003fc6270 */
[----:B------:R-:W0:Y:S01]  /*1220*/  LDC.64 R4, c[0x0][0x3a8] ;  /* 0x0000ea00ff047b82 */ /* 0x000e220000000a00 */
[----:B------:R-:W-:Y:S02]  /*1230*/  VIADD R12, R97, 0xfffffff7 ;  /* 0xfffffff7610c7836 */ /* 0x000fe40000000000 */
[----:B------:R-:W-:Y:S01]  /*1240*/  @!P5 IMAD.IADD R11, R11, 0x1, -R23 ;  /* 0x000000010b0bd824 */ /* 0x000fe200078e0a17 */
[----:B------:R-:W-:-:S02]  /*1250*/  LOP3.LUT R50, R8, 0xffff, RZ, 0xc0, !PT ;  /* 0x0000ffff08327812 */ /* 0x000fc400078ec0ff */
[----:B------:R-:W-:Y:S01]  /*1260*/  ISETP.GE.U32.AND P5, PT, R12, 0x7fffffd8, PT ;  /* 0x7fffffd80c00780c */ /* 0x000fe20003fa6070 */
[----:B------:R-:W-:Y:S01]  /*1270*/  @!P0 IMAD.MOV R11, RZ, RZ, -R11 ;  /* 0x000000ffff0b8224 */ /* 0x000fe200078e0a0b */
[----:B------:R-:W-:Y:S02]  /*1280*/  SHF.R.U32.HI R12, RZ, 0xf, R50 ;  /* 0x0000000fff0c7819 */ /* 0x000fe40000011632 */
[----:B------:R-:W-:Y:S02]  /*1290*/  LOP3.LUT R8, RZ, R27, RZ, 0x33, !PT ;  /* 0x0000001bff087212 */ /* 0x000fe400078e33ff */
[----:B------:R-:W-:Y:S01]  /*12a0*/  @!P6 IMAD.MOV R10, RZ, RZ, -R10 ;  /* 0x000000ffff0ae224 */ /* 0x000fe200078e0a0a */
[----:B------:R-:W-:Y:S02]  /*12b0*/  ISETP.NE.AND P6, PT, R27, RZ, PT ;  /* 0x000000ff1b00720c */ /* 0x000fe40003fc5270 */
[----:B------:R-:W-:Y:S02]  /*12c0*/  LOP3.LUT P0, RZ, R12, 0x1, RZ, 0xc0, !PT ;  /* 0x000000010cff7812 */ /* 0x000fe4000780c0ff */
[----:B------:R-:W-:-:S02]  /*12d0*/  SEL R133, R8, R7, !P6 ;  /* 0x0000000708857207 */ /* 0x000fc40007000000 */
[C---:B------:R-:W-:Y:S02]  /*12e0*/  SEL R135, R8.reuse, R9, !P6 ;  /* 0x0000000908877207 */ /* 0x040fe40007000000 */
[C---:B------:R-:W-:Y:S02]  /*12f0*/  SEL R137, R8.reuse, R10, !P6 ;  /* 0x0000000a08897207 */ /* 0x040fe40007000000 */
[----:B------:R-:W-:Y:S01]  /*1300*/  SEL R24, R8, R11, !P6 ;  /* 0x0000000b08187207 */ /* 0x000fe20007000000 */
[----:B----4-:R-:W-:Y:S06]  /*1310*/  @P1 BRA `(.L_x_5) ;  /* 0x0000000000181947 */ /* 0x010fec0003800000 */
[----:B------:R-:W-:Y:S01]  /*1320*/  ELECT P6, URZ, PT ;  /* 0x0000000000ff782f */ /* 0x000fe200038c0000 */
[----:B------:R-:W-:Y:S01]  /*1330*/  IMAD.MOV.U32 R7, RZ, RZ, 0x1 ;  /* 0x00000001ff077424 */ /* 0x000fe200078e00ff */
[----:B------:R-:W-:Y:S01]  /*1340*/  UMOV UR5, 0x40 ;  /* 0x0000004000057882 */ /* 0x000fe20000000000 */
[----:B------:R-:W-:Y:S01]  /*1350*/  UVIRTCOUNT.DEALLOC.SMPOOL 0x80 ;  /* 0x000000800000784c */ /* 0x000fe20000000000 */
[----:B------:R-:W-:-:S09]  /*1360*/  ULEA UR5, UR4, UR5, 0x18 ;  /* 0x0000000504057291 */ /* 0x000fd2000f8ec0ff */
[----:B------:R1:W-:Y:S03]  /*1370*/  @P6 STS.U8 [UR5], R7 ;  /* 0x00000007ff006988 */ /* 0x0003e60008000005 */
.L_x_5:
[----:B------:R-:W-:Y:S01]  /*1380*/  UIADD3 UR20, UPT, UPT, UR20, UR6, UR10 ;  /* 0x0000000614147290 */ /* 0x000fe2000fffe00a */
[----:B------:R-:W-:Y:S01]  /*1390*/  IMAD R117, R28, UR8, RZ ;  /* 0x000000081c757c24 */ /* 0x000fe2000f8e02ff */
[----:B------:R-:W-:Y:S01]  /*13a0*/  VOTEU.ALL UP0, P4 ;  /* 0x0000000000ff7886 */ /* 0x000fe20002000000 */
[----:B------:R-:W-:Y:S01]  /*13b0*/  UIADD3 UR16, UPT, UPT, UR11, 0x4800, URZ ;  /* 0x000048000b107890 */ /* 0x000fe2000fffe0ff */
[----:B01----:R-:W-:Y:S01]  /*13c0*/  SHF.R.S32.HI R7, RZ, 0x1f, R4 ;  /* 0x0000001fff077819 */ /* 0x003fe20000011404 */
[----:B------:R-:W-:Y:S01]  /*13d0*/  VOTEU.ALL UP1, P4 ;  /* 0x0000000000ff7886 */ /* 0x000fe20002020000 */
[----:B------:R-:W-:Y:S01]  /*13e0*/  SHF.R.S32.HI R119, RZ, 0x1f, R117 ;  /* 0x0000001fff777819 */ /* 0x000fe20000011475 */
[----:B------:R-:W-:Y:S01]  /*13f0*/  IMAD.SHL.U32 R8, R4, 0x8, RZ ;  /* 0x0000000804087824 */ /* 0x000fe200078e00ff */
[----:B------:R-:W-:-:S04]  /*1400*/  @!UP0 UIADD3 UR4, UPT, UPT, -UR7, 0x100000, URZ ;  /* 0x0010000007048890 */ /* 0x000fc8000fffe1ff */
[----:B------:R-:W-:Y:S02]  /*1410*/  @!UP0 USHF.L.U32 UR5, UR4, 0xb, URZ ;  /* 0x0000000b04058899 */ /* 0x000fe400080006ff */
[----:B------:R-:W-:Y:S01]  /*1420*/  @!UP0 USHF.L.U32 UR4, UR4, 0x1, URZ ;  /* 0x0000000104048899 */ /* 0x000fe200080006ff */
[----:B------:R-:W-:Y:S01]  /*1430*/  STTM.x32 tmem[UR20], RZ ;  /* 0x000000ff000079ed */ /* 0x000fe200082c0014 */
[----:B------:R-:W0:Y:S01]  /*1440*/  FENCE.VIEW.ASYNC.T ;  /* 0x00000000000073c6 */ /* 0x000e220000000200 */
[----:B------:R-:W-:Y:S01]  /*1450*/  UMOV UR21, UR16 ;  /* 0x0000001000157c82 */ /* 0x000fe20008000000 */
[----:B0-----:R-:W-:Y:S01]  /*1460*/  BAR.SYNC.DEFER_BLOCKING 0x0 ;  /* 0x0000000000007b1d */ /* 0x001fe20000010000 */
[----:B------:R-:W-:Y:S02]  /*1470*/  IADD3 R22, P6, PT, R117, UR28, RZ ;  /* 0x0000001c75167c10 */ /* 0x000fe4000ffde0ff */
[----:B------:R-:W-:Y:S02]  /*1480*/  PRMT R62, RZ, 0x7610, R62 ;  /* 0x00007610ff3e7816 */ /* 0x000fe4000000003e */
[----:B------:R-:W-:-:S02]  /*1490*/  IADD3.X R23, PT, PT, R119, UR29, RZ, P6, !PT ;  /* 0x0000001d77177c10 */ /* 0x000fc4000b7fe4ff */
[----:B------:R-:W-:Y:S02]  /*14a0*/  IADD3 R14, P6, PT, R22, R4, RZ ;  /* 0x00000004160e7210 */ /* 0x000fe40007fde0ff */
[----:B------:R-:W-:-:S03]  /*14b0*/  SHF.R.U32.HI R10, RZ, 0x7, R50 ;  /* 0x00000007ff0a7819 */ /* 0x000fc60000011632 */
[----:B------:R-:W-:Y:S01]  /*14c0*/  IMAD.X R15, R7, 0x1, R23, P6 ;  /* 0x00000001070f7824 */ /* 0x000fe200030e0617 */
[----:B------:R-:W0:Y:S02]  /*14d0*/  FENCE.VIEW.ASYNC.S ;  /* 0x00000000000073c6 */ /* 0x000e240000000000 */
[----:B0-----:R0:W1:Y:S02]  /*14e0*/  @!UP1 SYNCS.EXCH.64 URZ, [UR21], UR4 ;  /* 0x0000000415ff95b2 */ /* 0x0010640008000100 */
[----:B-1----:R-:W-:Y:S01]  /*14f0*/  BAR.SYNC.DEFER_BLOCKING 0x0 ;  /* 0x0000000000007b1d */ /* 0x002fe20000010000 */
[----:B------:R-:W-:Y:S02]  /*1500*/  SHF.R.S32.HI R9, RZ, 0x1f, R8 ;  /* 0x0000001fff097819 */ /* 0x000fe40000011408 */
[----:B------:R-:W-:Y:S02]  /*1510*/  IADD3 R16, P6, PT, R8, R22, RZ ;  /* 0x0000001608107210 */ /* 0x000fe40007fde0ff */
[----:B------:R-:W-:Y:S01]  /*1520*/  PRMT R90, RZ, 0x7610, R90 ;  /* 0x00007610ff5a7816 */ /* 0x000fe2000000005a */
[----:B------:R-:W-:-:S02]  /*1530*/  VIADD R13, R97, 0xfffffffd ;  /* 0xfffffffd610d7836 */ /* 0x000fc40000000000 */
[----:B------:R-:W-:Y:S02]  /*1540*/  IMAD.X R17, R9, 0x1, R23, P6 ;  /* 0x0000000109117824 */ /* 0x000fe400030e0617 */
[C---:B------:R-:W-:Y:S01]  /*1550*/  IMAD R11, R4.reuse, 0x18, RZ ;  /* 0x00000018040b7824 */ /* 0x040fe200078e02ff */
[----:B------:R-:W-:Y:S02]  /*1560*/  PRMT R108, RZ, 0x7610, R108 ;  /* 0x00007610ff6c7816 */ /* 0x000fe4000000006c */
[----:B------:R-:W-:Y:S02]  /*1570*/  PRMT R109, RZ, 0x7610, R109 ;  /* 0x00007610ff6d7816 */ /* 0x000fe4000000006d */
[----:B------:R-:W-:Y:S02]  /*1580*/  PRMT R66, RZ, 0x7610, R66 ;  /* 0x00007610ff427816 */ /* 0x000fe40000000042 */
[----:B------:R-:W-:Y:S02]  /*1590*/  PRMT R70, RZ, 0x7610, R70 ;  /* 0x00007610ff467816 */ /* 0x000fe40000000046 */
[----:B------:R-:W-:Y:S01]  /*15a0*/  PRMT R74, RZ, 0x7610, R74 ;  /* 0x00007610ff4a7816 */ /* 0x000fe2000000004a */
[----:B------:R-:W-:Y:S01]  /*15b0*/  IMAD R31, R4, 0x7, RZ ;  /* 0x00000007041f7824 */ /* 0x000fe200078e02ff */
[----:B------:R-:W-:-:S02]  /*15c0*/  PRMT R78, RZ, 0x7610, R78 ;  /* 0x00007610ff4e7816 */ /* 0x000fc4000000004e */
[----:B------:R-:W-:Y:S01]  /*15d0*/  PRMT R82, RZ, 0x7610, R82 ;  /* 0x00007610ff527816 */ /* 0x000fe20000000052 */
[----:B------:R1:W2:Y:S01]  /*15e0*/  @!P2 LDG.E.U8 R62, desc[UR24][R14.64] ;  /* 0x000000180e3ea981 */ /* 0x0002a2000c1e1100 */
[----:B------:R-:W-:Y:S01]  /*15f0*/  LOP3.LUT P2, RZ, R10, 0x1, RZ, 0xc0, !PT ;  /* 0x000000010aff7812 */ /* 0x000fe2000784c0ff */
[C---:B------:R-:W-:Y:S01]  /*1600*/  IMAD.SHL.U32 R10, R4.reuse, 0x10, RZ ;  /* 0x00000010040a7824 */ /* 0x040fe200078e00ff */
[----:B------:R-:W-:Y:S01]  /*1610*/  PRMT R86, RZ, 0x7610, R86 ;  /* 0x00007610ff567816 */ /* 0x000fe20000000056 */
[----:B------:R3:W4:Y:S01]  /*1620*/  @!P5 LDG.E.U8 R90, desc[UR24][R16.64] ;  /* 0x00000018105ad981 */ /* 0x000722000c1e1100 */
[C---:B------:R-:W-:Y:S01]  /*1630*/  IMAD R39, R4.reuse, 0xa, RZ ;  /* 0x0000000a04277824 */ /* 0x040fe200078e02ff */
[----:B------:R-:W-:Y:S01]  /*1640*/  PRMT R102, RZ, 0x7610, R102 ;  /* 0x00007610ff667816 */ /* 0x000fe20000000066 */
[C---:B------:R-:W-:Y:S01]  /*1650*/  IMAD R45, R4.reuse, 0xc, RZ ;  /* 0x0000000c042d7824 */ /* 0x040fe200078e02ff */
[----:B------:R-:W-:Y:S01]  /*1660*/  SHF.R.S32.HI R12, RZ, 0x1f, R10 ;  /* 0x0000001fff0c7819 */ /* 0x000fe2000001140a */
[----:B------:R-:W-:Y:S01]  /*1670*/  IMAD R51, R4, 0xd, RZ ;  /* 0x0000000d04337824 */ /* 0x000fe200078e02ff */
[-C--:B------:R-:W-:Y:S01]  /*1680*/  IADD3 R18, P6, PT, R10, R22.reuse, RZ ;  /* 0x000000160a127210 */ /* 0x080fe20007fde0ff */
[----:B-1----:R-:W-:Y:S01]  /*1690*/  VIADD R15, R97, 0xfffffffc ;  /* 0xfffffffc610f7836 */ /* 0x002fe20000000000 */
[----:B------:R-:W-:Y:S01]  /*16a0*/  ISETP.GE.U32.AND P5, PT, R13, 0x7fffffde, PT ;  /* 0x7fffffde0d00780c */ /* 0x000fe20003fa6070 */
[----:B------:R-:W-:Y:S01]  /*16b0*/  IMAD.SHL.U32 R14, R4, 0x2, RZ ;  /* 0x00000002040e7824 */ /* 0x000fe200078e00ff */
[----:B------:R-:W-:Y:S01]  /*16c0*/  SHF.R.S32.HI R13, RZ, 0x1f, R11 ;  /* 0x0000001fff0d7819 */ /* 0x000fe2000001140b */
[----:B------:R-:W-:Y:S01]  /*16d0*/  IMAD.X R19, R12, 0x1, R23, P6 ;  /* 0x000000010c137824 */ /* 0x000fe200030e0617 */
[----:B------:R-:W-:-:S02]  /*16e0*/  IADD3 R20, P6, PT, R11, R22, RZ ;  /* 0x000000160b147210 */ /* 0x000fc40007fde0ff */
[----:B------:R-:W-:Y:S02]  /*16f0*/  PRMT R103, RZ, 0x7610, R103 ;  /* 0x00007610ff677816 */ /* 0x000fe40000000067 */
[----:B------:R-:W-:Y:S01]  /*1700*/  PRMT R104, RZ, 0x7610, R104 ;  /* 0x00007610ff687816 */ /* 0x000fe20000000068 */
[----:B------:R1:W5:Y:S01]  /*1710*/  @P0 LDG.E.U8 R108, desc[UR24][R18.64] ;  /* 0x00000018126c0981 */ /* 0x000362000c1e1100 */
[----:B------:R-:W-:Y:S01]  /*1720*/  IMAD.X R21, R13, 0x1, R23, P6 ;  /* 0x000000010d157824 */ /* 0x000fe200030e0617 */
[----:B------:R-:W-:Y:S02]  /*1730*/  ISETP.GE.U32.AND P0, PT, R15, 0x7fffffdd, PT ;  /* 0x7fffffdd0f00780c */ /* 0x000fe40003f06070 */
[----:B------:R-:W-:Y:S01]  /*1740*/  PRMT R105, RZ, 0x7610, R105 ;  /* 0x00007610ff697816 */ /* 0x000fe20000000069 */
[----:B------:R-:W-:Y:S01]  /*1750*/  IMAD R59, R4, 0xf, RZ ;  /* 0x0000000f043b7824 */ /* 0x000fe200078e02ff */
[----:B------:R-:W-:Y:S01]  /*1760*/  SHF.R.S32.HI R15, RZ, 0x1f, R14 ;  /* 0x0000001fff0f7819 */ /* 0x000fe2000001140e */
[C---:B---3--:R-:W-:Y:S01]  /*1770*/  VIADD R17, R97.reuse, 0xfffffffb ;  /* 0xfffffffb61117836 */ /* 0x048fe20000000000 */
[-C--:B------:R-:W-:Y:S01]  /*1780*/  IADD3 R26, P6, PT, R14, R22.reuse, RZ ;  /* 0x000000160e1a7210 */ /* 0x080fe20007fde0ff */
[C---:B------:R-:W-:Y:S01]  /*1790*/  IMAD R16, R4.reuse, 0x3, RZ ;  /* 0x0000000304107824 */ /* 0x040fe200078e02ff */
[----:B------:R3:W2:Y:S01]  /*17a0*/  @P2 LDG.E.U8 R109, desc[UR24][R20.64] ;  /* 0x00000018146d2981 */ /* 0x0006a2000c1e1100 */
[----:B-1----:R-:W-:Y:S01]  /*17b0*/  VIADD R18, R97, 0xfffffffa ;  /* 0xfffffffa61127836 */ /* 0x002fe20000000000 */
[----:B------:R-:W-:Y:S01]  /*17c0*/  PRMT R106, RZ, 0x7610, R106 ;  /* 0x00007610ff6a7816 */ /* 0x000fe2000000006a */
[----:B------:R-:W-:Y:S01]  /*17d0*/  IMAD.X R27, R15, 0x1, R23, P6 ;  /* 0x000000010f1b7824 */ /* 0x000fe200030e0617 */
[----:B------:R-:W-:Y:S01]  /*17e0*/  ISETP.GE.U32.AND P2, PT, R17, 0x7fffffdc, PT ;  /* 0x7fffffdc1100780c */ /* 0x000fe20003f46070 */
[C---:B------:R-:W-:Y:S01]  /*17f0*/  IMAD R63, R4.reuse, 0x11, RZ ;  /* 0x00000011043f7824 */ /* 0x040fe200078e02ff */
[----:B------:R-:W-:Y:S01]  /*1800*/  SHF.R.S32.HI R17, RZ, 0x1f, R16 ;  /* 0x0000001fff117819 */ /* 0x000fe20000011410 */
[----:B------:R-:W-:Y:S01]  /*1810*/  IMAD R67, R4, 0x12, RZ ;  /* 0x0000001204437824 */ /* 0x000fe200078e02ff */
[----:B------:R1:W2:Y:S01]  /*1820*/  @!P5 LDG.E.U8 R66, desc[UR24][R26.64] ;  /* 0x000000181a42d981 */ /* 0x0002a2000c1e1100 */
[----:B------:R-:W-:-:S02]  /*1830*/  IADD3 R28, P6, PT, R16, R22, RZ ;  /* 0x00000016101c7210 */ /* 0x000fc40007fde0ff */
[----:B------:R-:W-:Y:S01]  /*1840*/  PRMT R107, RZ, 0x7610, R107 ;  /* 0x00007610ff6b7816 */ /* 0x000fe2000000006b */
[----:B------:R-:W-:Y:S01]  /*1850*/  IMAD R71, R4, 0x13, RZ ;  /* 0x0000001304477824 */ /* 0x000fe200078e02ff */
[----:B------:R-:W-:Y:S01]  /*1860*/  ISETP.GE.U32.AND P5, PT, R18, 0x7fffffdb, PT ;  /* 0x7fffffdb1200780c */ /* 0x000fe20003fa6070 */
[C---:B------:R-:W-:Y:S02]  /*1870*/  IMAD.SHL.U32 R18, R4.reuse, 0x4, RZ ;  /* 0x0000000404127824 */ /* 0x040fe400078e00ff */
[C---:B------:R-:W-:Y:S02]  /*1880*/  IMAD R75, R4.reuse, 0x14, RZ ;  /* 0x00000014044b7824 */ /* 0x040fe400078e02ff */
[----:B------:R-:W-:Y:S01]  /*1890*/  IMAD R87, R4, 0x17, RZ ;  /* 0x0000001704577824 */ /* 0x000fe200078e02ff */
[----:B---3--:R-:W-:Y:S01]  /*18a0*/  SHF.R.S32.HI R20, RZ, 0x1f, R18 ;  /* 0x0000001fff147819 */ /* 0x008fe20000011412 */
[--C-:B------:R-:W-:Y:S01]  /*18b0*/  IMAD.X R29, R17, 0x1, R23.reuse, P6 ;  /* 0x00000001111d7824 */ /* 0x100fe200030e0617 */
[-C--:B------:R-:W-:Y:S01]  /*18c0*/  IADD3 R32, P6, PT, R18, R22.reuse, RZ ;  /* 0x0000001612207210 */ /* 0x080fe20007fde0ff */
[----:B------:R-:W-:Y:S01]  /*18d0*/  VIADD R21, R97, 0xfffffff9 ;  /* 0xfffffff961157836 */ /* 0x000fe20000000000 */
[----:B------:R-:W-:Y:S01]  /*18e0*/  SHF.R.U32.HI R30, RZ, 0x5, R50 ;  /* 0x00000005ff1e7819 */ /* 0x000fe20000011632 */
[----:B------:R-:W-:Y:S01]  /*18f0*/  IMAD R19, R4, 0x5, RZ ;  /* 0x0000000504137824 */ /* 0x000fe200078e02ff */
[----:B------:R3:W2:Y:S01]  /*1900*/  @!P0 LDG.E.U8 R70, desc[UR24][R28.64] ;  /* 0x000000181c468981 */ /* 0x0006a2000c1e1100 */
[----:B------:R-:W-:Y:S01]  /*1910*/  IMAD.X R33, R20, 0x1, R23, P6 ;  /* 0x0000000114217824 */ /* 0x000fe200030e0617 */
[----:B------:R-:W-:Y:S01]  /*1920*/  ISETP.GE.U32.AND P0, PT, R21, 0x7fffffda, PT ;  /* 0x7fffffda1500780c */ /* 0x000fe20003f06070 */
[----:B-1----:R-:W-:Y:S01]  /*1930*/  IMAD R27, R4, 0x6, RZ ;  /* 0x00000006041b7824 */ /* 0x002fe200078e02ff */
[----:B------:R-:W-:Y:S01]  /*1940*/  SHF.R.S32.HI R21, RZ, 0x1f, R19 ;  /* 0x0000001fff157819 */ /* 0x000fe20000011413 */
[----:B0-----:R-:W0:Y:S01]  /*1950*/  LDCU UR4, c[0x0][0x3b0] ;  /* 0x00007600ff0477ac */ /* 0x001e220008000800 */
[----:B------:R-:W-:Y:S01]  /*1960*/  IADD3 R36, P6, PT, R19, R22, RZ ;  /* 0x0000001613247210 */ /* 0x000fe20007fde0ff */
[----:B------:R-:W-:Y:S01]  /*1970*/  VIADD R26, R97, 0xfffffff8 ;  /* 0xfffffff8611a7836 */ /* 0x000fe20000000000 */
[----:B------:R1:W2:Y:S01]  /*1980*/  @!P2 LDG.E.U8 R74, desc[UR24][R32.64] ;  /* 0x00000018204aa981 */ /* 0x0002a2000c1e1100 */
[----:B---3--:R-:W-:-:S02]  /*1990*/  SHF.R.S32.HI R29, RZ, 0x1f, R27 ;  /* 0x0000001fff1d7819 */ /* 0x008fc4000001141b */
[----:B------:R-:W-:Y:S01]  /*19a0*/  IMAD.X R37, R21, 0x1, R23, P6 ;  /* 0x0000000115257824 */ /* 0x000fe200030e0617 */
[-C--:B------:R-:W-:Y:S02]  /*19b0*/  IADD3 R40, P6, PT, R27, R22.reuse, RZ ;  /* 0x000000161b287210 */ /* 0x080fe40007fde0ff */
[----:B------:R-:W-:Y:S02]  /*19c0*/  ISETP.GE.U32.AND P2, PT, R26, 0x7fffffd9, PT ;  /* 0x7fffffd91a00780c */ /* 0x000fe40003f46070 */
[----:B------:R-:W-:Y:S01]  /*19d0*/  SHF.R.S32.HI R35, RZ, 0x1f, R31 ;  /* 0x0000001fff237819 */ /* 0x000fe2000001141f */
[----:B------:R-:W-:Y:S01]  /*19e0*/  IMAD.X R41, R29, 0x1, R23, P6 ;  /* 0x000000011d297824 */ /* 0x000fe200030e0617 */
[----:B------:R-:W-:Y:S01]  /*19f0*/  IADD3 R42, P6, PT, R31, R22, RZ ;  /* 0x000000161f2a7210 */ /* 0x000fe20007fde0ff */
[----:B-1----:R-:W-:Y:S01]  /*1a00*/  IMAD R33, R4, 0x9, RZ ;  /* 0x0000000904217824 */ /* 0x002fe200078e02ff */
[----:B------:R1:W3:Y:S01]  /*1a10*/  @!P5 LDG.E.U8 R78, desc[UR24][R36.64] ;  /* 0x00000018244ed981 */ /* 0x0002e2000c1e1100 */
[----:B------:R-:W-:-:S02]  /*1a20*/  VIADD R26, R97, 0xfffffff6 ;  /* 0xfffffff6611a7836 */ /* 0x000fc40000000000 */
[----:B------:R-:W-:Y:S01]  /*1a30*/  IMAD.X R43, R35, 0x1, R23, P6 ;  /* 0x00000001232b7824 */ /* 0x000fe200030e0617 */
[----:B------:R-:W-:Y:S01]  /*1a40*/  IADD3 R48, P6, PT, R33, R22, RZ ;  /* 0x0000001621307210 */ /* 0x000fe20007fde0ff */
[----:B------:R0:W2:Y:S01]  /*1a50*/  @!P0 LDG.E.U8 R82, desc[UR24][R40.64] ;  /* 0x0000001828528981 */ /* 0x0000a2000c1e1100 */
[----:B------:R-:W-:Y:S02]  /*1a60*/  ISETP.GE.U32.AND P5, PT, R26, 0x7fffffd7, PT ;  /* 0x7fffffd71a00780c */ /* 0x000fe40003fa6070 */
[----:B-1----:R-:W-:Y:S01]  /*1a70*/  SHF.R.S32.HI R37, RZ, 0x1f, R33 ;  /* 0x0000001fff257819 */ /* 0x002fe20000011421 */
[----:B------:R-:W-:Y:S01]  /*1a80*/  VIADD R26, R97, 0xfffffff5 ;  /* 0xfffffff5611a7836 */ /* 0x000fe20000000000 */
[----:B------:R1:W3:Y:S03]  /*1a90*/  @!P2 LDG.E.U8 R86, desc[UR24][R42.64] ;  /* 0x000000182a56a981 */ /* 0x0002e6000c1e1100 */
[----:B------:R-:W-:Y:S01]  /*1aa0*/  IMAD.X R49, R37, 0x1, R23, P6 ;  /* 0x0000000125317824 */ /* 0x000fe200030e0617 */
[----:B0-----:R-:W-:-:S02]  /*1ab0*/  SHF.R.S32.HI R41, RZ, 0x1f, R39 ;  /* 0x0000001fff297819 */ /* 0x001fc40000011427 */
[-C--:B------:R-:W-:Y:S02]  /*1ac0*/  IADD3 R52, P6, PT, R39, R22.reuse, RZ ;  /* 0x0000001627347210 */ /* 0x080fe40007fde0ff */
[----:B------:R-:W-:Y:S01]  /*1ad0*/  ISETP.GE.U32.AND P0, PT, R26, 0x7fffffd6, PT ;  /* 0x7fffffd61a00780c */ /* 0x000fe20003f06070 */
[----:B-1----:R-:W-:Y:S01]  /*1ae0*/  IMAD R43, R4, 0xb, RZ ;  /* 0x0000000b042b7824 */ /* 0x002fe200078e02ff */
[----:B------:R0:W3:Y:S01]  /*1af0*/  @!P5 LDG.E.U8 R102, desc[UR24][R48.64] ;  /* 0x000000183066d981 */ /* 0x0000e2000c1e1100 */
[----:B------:R-:W-:Y:S02]  /*1b00*/  VIADD R26, R97, 0xfffffff4 ;  /* 0xfffffff4611a7836 */ /* 0x000fe40000000000 */
[----:B------:R-:W-:Y:S01]  /*1b10*/  IMAD.X R53, R41, 0x1, R23, P6 ;  /* 0x0000000129357824 */ /* 0x000fe200030e0617 */
[----:B------:R-:W-:Y:S02]  /*1b20*/  SHF.R.S32.HI R47, RZ, 0x1f, R43 ;  /* 0x0000001fff2f7819 */ /* 0x000fe4000001142b */
[----:B------:R-:W-:-:S02]  /*1b30*/  IADD3 R56, P6, PT, R43, R22, RZ ;  /* 0x000000162b387210 */ /* 0x000fc40007fde0ff */
[----:B------:R-:W-:Y:S01]  /*1b40*/  ISETP.GE.U32.AND P2, PT, R26, 0x7fffffd5, PT ;  /* 0x7fffffd51a00780c */ /* 0x000fe20003f46070 */
[----:B------:R-:W-:Y:S01]  /*1b50*/  VIADD R26, R97, 0xfffffff3 ;  /* 0xfffffff3611a7836 */ /* 0x000fe20000000000 */
[----:B0-----:R-:W-:Y:S01]  /*1b60*/  SHF.R.S32.HI R49, RZ, 0x1f, R45 ;  /* 0x0000001fff317819 */ /* 0x001fe2000001142d */
[----:B------:R-:W-:Y:S01]  /*1b70*/  IMAD.X R57, R47, 0x1, R23, P6 ;  /* 0x000000012f397824 */ /* 0x000fe200030e0617 */
[-C--:B------:R-:W-:Y:S01]  /*1b80*/  IADD3 R60, P6, PT, R45, R22.reuse, RZ ;  /* 0x000000162d3c7210 */ /* 0x080fe20007fde0ff */
[----:B------:R0:W3:Y:S01]  /*1b90*/  @!P0 LDG.E.U8 R103, desc[UR24][R52.64] ;  /* 0x0000001834678981 */ /* 0x0000e2000c1e1100 */
[----:B------:R-:W-:Y:S01]  /*1ba0*/  ISETP.GE.U32.AND P5, PT, R26, 0x7fffffd4, PT ;  /* 0x7fffffd41a00780c */ /* 0x000fe20003fa6070 */
[----:B------:R-:W-:Y:S01]  /*1bb0*/  VIADD R26, R97, 0xfffffff2 ;  /* 0xfffffff2611a7836 */ /* 0x000fe20000000000 */
[----:B------:R-:W-:Y:S01]  /*1bc0*/  SHF.R.S32.HI R55, RZ, 0x1f, R51 ;  /* 0x0000001fff377819 */ /* 0x000fe20000011433 */
[----:B------:R-:W-:Y:S01]  /*1bd0*/  IMAD.X R61, R49, 0x1, R23, P6 ;  /* 0x00000001313d7824 */ /* 0x000fe200030e0617 */
[----:B------:R-:W-:-:S02]  /*1be0*/  IADD3 R64, P6, PT, R51, R22, RZ ;  /* 0x0000001633407210 */ /* 0x000fc40007fde0ff */
[----:B------:R-:W-:Y:S01]  /*1bf0*/  ISETP.GE.U32.AND P0, PT, R26, 0x7fffffd3, PT ;  /* 0x7fffffd31a00780c */ /* 0x000fe20003f06070 */
[----:B------:R1:W3:Y:S01]  /*1c00*/  @!P2 LDG.E.U8 R104, desc[UR24][R56.64] ;  /* 0x000000183868a981 */ /* 0x0002e2000c1e1100 */
[----:B0-----:R-:W-:Y:S02]  /*1c10*/  IMAD R53, R4, 0xe, RZ ;  /* 0x0000000e04357824 */ /* 0x001fe400078e02ff */
[----:B------:R-:W-:Y:S02]  /*1c20*/  VIADD R26, R97, 0xfffffff1 ;  /* 0xfffffff1611a7836 */ /* 0x000fe40000000000 */
[----:B------:R-:W-:Y:S01]  /*1c30*/  IMAD.X R65, R55, 0x1, R23, P6 ;  /* 0x0000000137417824 */ /* 0x000fe200030e0617 */
[-C--:B------:R-:W-:Y:S01]  /*1c40*/  IADD3 R68, P6, PT, R53, R22.reuse, RZ ;  /* 0x0000001635447210 */ /* 0x080fe20007fde0ff */
[----:B------:R0:W3:Y:S01]  /*1c50*/  @!P5 LDG.E.U8 R105, desc[UR24][R60.64] ;  /* 0x000000183c69d981 */ /* 0x0000e2000c1e1100 */
[----:B-1----:R-:W-:Y:S02]  /*1c60*/  SHF.R.S32.HI R57, RZ, 0x1f, R53 ;  /* 0x0000001fff397819 */ /* 0x002fe40000011435 */
[----:B------:R-:W-:Y:S01]  /*1c70*/  ISETP.GE.U32.AND P2, PT, R26, 0x7fffffd2, PT ;  /* 0x7fffffd21a00780c */ /* 0x000fe20003f46070 */
[----:B------:R-:W-:Y:S01]  /*1c80*/  VIADD R26, R97, 0xfffffff0 ;  /* 0xfffffff0611a7836 */ /* 0x000fe20000000000 */
[----:B------:R1:W3:Y:S01]  /*1c90*/  @!P0 LDG.E.U8 R106, desc[UR24][R64.64] ;  /* 0x00000018406a8981 */ /* 0x0002e2000c1e1100 */
[----:B------:R-:W-:Y:S01]  /*1ca0*/  IMAD.X R69, R57, 0x1, R23, P6 ;  /* 0x0000000139457824 */ /* 0x000fe200030e0617 */
[----:B------:R-:W-:-:S02]  /*1cb0*/  IADD3 R72, P6, PT, R59, R22, RZ ;  /* 0x000000163b487210 */ /* 0x000fc40007fde0ff */
[----:B0-----:R-:W-:Y:S02]  /*1cc0*/  SHF.R.S32.HI R61, RZ, 0x1f, R59 ;  /* 0x0000001fff3d7819 */ /* 0x001fe4000001143b */
[----:B------:R-:W-:Y:S02]  /*1cd0*/  ISETP.GE.U32.AND P5, PT, R26, 0x7fffffd1, PT ;  /* 0x7fffffd11a00780c */ /* 0x000fe40003fa6070 */
[----:B------:R-:W-:Y:S01]  /*1ce0*/  SHF.R.U32.HI R26, RZ, 0xe, R50 ;  /* 0x0000000eff1a7819 */ /* 0x000fe20000011632 */
[----:B------:R-:W-:Y:S01]  /*1cf0*/  IMAD.X R73, R61, 0x1, R23, P6 ;  /* 0x000000013d497824 */ /* 0x000fe200030e0617 */
[----:B------:R-:W-:Y:S02]  /*1d00*/  PRMT R60, RZ, 0x7610, R60 ;  /* 0x00007610ff3c7816 */ /* 0x000fe4000000003c */
[----:B-1----:R-:W-:Y:S02]  /*1d10*/  SHF.R.S32.HI R65, RZ, 0x1f, R63 ;  /* 0x0000001fff417819 */ /* 0x002fe4000001143f */
[----:B------:R-:W-:-:S02]  /*1d20*/  IADD3 R76, P6, PT, R63, R22, RZ ;  /* 0x000000163f4c7210 */ /* 0x000fc40007fde0ff */
[----:B------:R-:W-:Y:S01]  /*1d30*/  LOP3.LUT P0, RZ, R26, 0x1, RZ, 0xc0, !PT ;  /* 0x000000011aff7812 */ /* 0x000fe2000780c0ff */
[----:B------:R0:W3:Y:S01]  /*1d40*/  @!P2 LDG.E.U8 R60, desc[UR24][R68.64] ;  /* 0x00000018443ca981 */ /* 0x0000e2000c1e1100 */
[--C-:B------:R-:W-:Y:S01]  /*1d50*/  SHF.R.U32.HI R26, RZ, 0xd, R50.reuse ;  /* 0x0000000dff1a7819 */ /* 0x100fe20000011632 */
[----:B------:R-:W-:Y:S01]  /*1d60*/  IMAD.X R77, R65, 0x1, R23, P6 ;  /* 0x00000001414d7824 */ /* 0x000fe200030e0617 */
[----:B------:R-:W-:Y:S01]  /*1d70*/  IADD3 R80, P6, PT, R67, R22, RZ ;  /* 0x0000001643507210 */ /* 0x000fe20007fde0ff */
[----:B------:R1:W3:Y:S01]  /*1d80*/  @!P5 LDG.E.U8 R107, desc[UR24][R72.64] ;  /* 0x00000018486bd981 */ /* 0x0002e2000c1e1100 */
[----:B------:R-:W-:Y:S02]  /*1d90*/  LOP3.LUT P2, RZ, R26, 0x1, RZ, 0xc0, !PT ;  /* 0x000000011aff7812 */ /* 0x000fe4000784c0ff */
[----:B------:R-:W-:Y:S02]  /*1da0*/  SHF.R.U32.HI R26, RZ, 0xc, R50 ;  /* 0x0000000cff1a7819 */ /* 0x000fe40000011632 */
[----:B0-----:R-:W-:-:S02]  /*1db0*/  SHF.R.S32.HI R69, RZ, 0x1f, R67 ;  /* 0x0000001fff457819 */ /* 0x001fc40000011443 */
[----:B------:R-:W-:Y:S02]  /*1dc0*/  PRMT R64, RZ, 0x7610, R64 ;  /* 0x00007610ff407816 */ /* 0x000fe40000000040 */
[----:B------:R-:W-:Y:S01]  /*1dd0*/  LOP3.LUT P5, RZ, R26, 0x1, RZ, 0xc0, !PT ;  /* 0x000000011aff7812 */ /* 0x000fe200078ac0ff */
[----:B------:R-:W-:Y:S01]  /*1de0*/  IMAD.X R81, R69, 0x1, R23, P6 ;  /* 0x0000000145517824 */ /* 0x000fe200030e0617 */
[----:B-1----:R-:W-:Y:S02]  /*1df0*/  SHF.R.S32.HI R73, RZ, 0x1f, R71 ;  /* 0x0000001fff497819 */ /* 0x002fe40000011447 */
[----:B------:R-:W-:Y:S01]  /*1e00*/  IADD3 R84, P6, PT, R71, R22, RZ ;  /* 0x0000001647547210 */ /* 0x000fe20007fde0ff */
[----:B------:R0:W3:Y:S01]  /*1e10*/  @P0 LDG.E.U8 R64, desc[UR24][R76.64] ;  /* 0x000000184c400981 */ /* 0x0000e2000c1e1100 */
[----:B------:R-:W-:Y:S02]  /*1e20*/  SHF.R.U32.HI R26, RZ, 0xb, R50 ;  /* 0x0000000bff1a7819 */ /* 0x000fe40000011632 */
[----:B------:R-:W-:Y:S01]  /*1e30*/  PRMT R68, RZ, 0x7610, R68 ;  /* 0x00007610ff447816 */ /* 0x000fe20000000044 */
[----:B------:R-:W-:Y:S01]  /*1e40*/  IMAD.X R85, R73, 0x1, R23, P6 ;  /* 0x0000000149557824 */ /* 0x000fe200030e0617 */
[----:B------:R-:W-:-:S02]  /*1e50*/  LOP3.LUT P0, RZ, R26, 0x1, RZ, 0xc0, !PT ;  /* 0x000000011aff7812 */ /* 0x000fc4000780c0ff */
[----:B------:R-:W-:Y:S02]  /*1e60*/  SHF.R.U32.HI R26, RZ, 0xa, R50 ;  /* 0x0000000aff1a7819 */ /* 0x000fe40000011632 */
[----:B------:R-:W-:Y:S01]  /*1e70*/  SHF.R.S32.HI R79, RZ, 0x1f, R75 ;  /* 0x0000001fff4f7819 */ /* 0x000fe2000001144b */
[----:B0-----:R-:W-:Y:S01]  /*1e80*/  IMAD R77, R4, 0x15, RZ ;  /* 0x00000015044d7824 */ /* 0x001fe200078e02ff */
[----:B------:R-:W-:Y:S01]  /*1e90*/  IADD3 R88, P6, PT, R75, R22, RZ ;  /* 0x000000164b587210 */ /* 0x000fe20007fde0ff */
[----:B------:R0:W3:Y:S01]  /*1ea0*/  @P2 LDG.E.U8 R68, desc[UR24][R80.64] ;  /* 0x0000001850442981 */ /* 0x0000e2000c1e1100 */
[----:B------:R-:W-:Y:S02]  /*1eb0*/  PRMT R72, RZ, 0x7610, R72 ;  /* 0x00007610ff487816 */ /* 0x000fe40000000048 */
[----:B------:R-:W-:Y:S01]  /*1ec0*/  LOP3.LUT P2, RZ, R26, 0x1, RZ, 0xc0, !PT ;  /* 0x000000011aff7812 */ /* 0x000fe2000784c0ff */
[----:B------:R-:W-:Y:S01]  /*1ed0*/  IMAD.X R89, R79, 0x1, R23, P6 ;  /* 0x000000014f597824 */ /* 0x000fe200030e0617 */
[----:B------:R-:W-:-:S02]  /*1ee0*/  SHF.R.U32.HI R26, RZ, 0x9, R50 ;  /* 0x00000009ff1a7819 */ /* 0x000fc40000011632 */
[----:B------:R-:W-:Y:S01]  /*1ef0*/  SHF.R.S32.HI R83, RZ, 0x1f, R77 ;  /* 0x0000001fff537819 */ /* 0x000fe2000001144d */
[----:B------:R1:W3:Y:S01]  /*1f00*/  @P5 LDG.E.U8 R72, desc[UR24][R84.64] ;  /* 0x0000001854485981 */ /* 0x0002e2000c1e1100 */
[----:B------:R-:W-:Y:S01]  /*1f10*/  IADD3 R92, P6, PT, R77, R22, RZ ;  /* 0x000000164d5c7210 */ /* 0x000fe20007fde0ff */
[----:B0-----:R-:W-:Y:S01]  /*1f20*/  IMAD R81, R4, 0x16, RZ ;  /* 0x0000001604517824 */ /* 0x001fe200078e02ff */
[----:B------:R-:W-:Y:S02]  /*1f30*/  PRMT R76, RZ, 0x7610, R76 ;  /* 0x00007610ff4c7816 */ /* 0x000fe4000000004c */
[----:B------:R-:W-:Y:S01]  /*1f40*/  LOP3.LUT P5, RZ, R26, 0x1, RZ, 0xc0, !PT ;  /* 0x000000011aff7812 */ /* 0x000fe200078ac0ff */
[----:B------:R-:W-:Y:S01]  /*1f50*/  IMAD.X R93, R83, 0x1, R23, P6 ;  /* 0x00000001535d7824 */ /* 0x000fe200030e0617 */
[----:B------:R-:W-:Y:S02]  /*1f60*/  SHF.R.U32.HI R26, RZ, 0x8, R50 ;  /* 0x00000008ff1a7819 */ /* 0x000fe40000011632 */
[----:B------:R-:W-:Y:S01]  /*1f70*/  PRMT R80, RZ, 0x7610, R80 ;  /* 0x00007610ff507816 */ /* 0x000fe20000000050 */
[----:B------:R0:W3:Y:S01]  /*1f80*/  @P0 LDG.E.U8 R76, desc[UR24][R88.64] ;  /* 0x00000018584c0981 */ /* 0x0000e2000c1e1100 */
[----:B-1----:R-:W-:-:S02]  /*1f90*/  SHF.R.S32.HI R85, RZ, 0x1f, R81 ;  /* 0x0000001fff557819 */ /* 0x002fc40000011451 */
[----:B------:R-:W-:Y:S02]  /*1fa0*/  IADD3 R94, P6, PT, R81, R22, RZ ;  /* 0x00000016515e7210 */ /* 0x000fe40007fde0ff */
[----:B------:R-:W-:Y:S01]  /*1fb0*/  LOP3.LUT P0, RZ, R26, 0x1, RZ, 0xc0, !PT ;  /* 0x000000011aff7812 */ /* 0x000fe2000780c0ff */
[----:B------:R1:W3:Y:S01]  /*1fc0*/  @P2 LDG.E.U8 R80, desc[UR24][R92.64] ;  /* 0x000000185c502981 */ /* 0x0002e2000c1e1100 */
[----:B------:R-:W-:Y:S01]  /*1fd0*/  SHF.R.U32.HI R26, RZ, 0x6, R50 ;  /* 0x00000006ff1a7819 */ /* 0x000fe20000011632 */
[----:B------:R-:W-:Y:S01]  /*1fe0*/  IMAD.X R95, R85, 0x1, R23, P6 ;  /* 0x00000001555f7824 */ /* 0x000fe200030e0617 */
[----:B------:R-:W-:Y:S01]  /*1ff0*/  PRMT R84, RZ, 0x7610, R84 ;  /* 0x00007610ff547816 */ /* 0x000fe20000000054 */
[----:B0-----:R-:W-:Y:S01]  /*2000*/  IMAD R89, R4, 0x19, RZ ;  /* 0x0000001904597824 */ /* 0x001fe200078e02ff */
[----:B------:R-:W-:Y:S01]  /*2010*/  LOP3.LUT P6, RZ, R26, 0x1, RZ, 0xc0, !PT ;  /* 0x000000011aff7812 */ /* 0x000fe200078cc0ff */
[----:B------:R-:W-:Y:S01]  /*2020*/  VIADD R26, R97, 0xffffffff ;  /* 0xffffffff611a7836 */ /* 0x000fe20000000000 */
[----:B------:R-:W-:-:S02]  /*2030*/  SHF.R.S32.HI R91, RZ, 0x1f, R87 ;  /* 0x0000001fff5b7819 */ /* 0x000fc40000011457 */
[-C--:B------:R-:W-:Y:S01]  /*2040*/  IADD3 R98, P2, PT, R87, R22.reuse, RZ ;  /* 0x0000001657627210 */ /* 0x080fe20007f5e0ff */
[----:B------:R0:W3:Y:S01]  /*2050*/  @P5 LDG.E.U8 R84, desc[UR24][R94.64] ;  /* 0x000000185e545981 */ /* 0x0000e2000c1e1100 */
[----:B-1----:R-:W-:Y:S02]  /*2060*/  SHF.R.S32.HI R93, RZ, 0x1f, R89 ;  /* 0x0000001fff5d7819 */ /* 0x002fe40000011459 */
[----:B------:R-:W-:Y:S01]  /*2070*/  IADD3 R100, P5, PT, R89, R22, RZ ;  /* 0x0000001659647210 */ /* 0x000fe20007fbe0ff */
[--C-:B------:R-:W-:Y:S01]  /*2080*/  IMAD.X R99, R91, 0x1, R23.reuse, P2 ;  /* 0x000000015b637824 */ /* 0x100fe200010e0617 */
[----:B------:R-:W-:Y:S02]  /*2090*/  PRMT R88, RZ, 0x7610, R88 ;  /* 0x00007610ff587816 */ /* 0x000fe40000000058 */
[----:B------:R-:W-:Y:S01]  /*20a0*/  ISETP.GE.U32.AND P2, PT, R26, 0x7fffffe0, PT ;  /* 0x7fffffe01a00780c */ /* 0x000fe20003f46070 */
[----:B------:R-:W-:Y:S01]  /*20b0*/  VIADD R26, R97, 0x1f ;  /* 0x0000001f611a7836 */ /* 0x000fe20000000000 */
[----:B------:R-:W-:Y:S01]  /*20c0*/  PRMT R92, RZ, 0x7610, R92 ;  /* 0x00007610ff5c7816 */ /* 0x000fe2000000005c */
[----:B0-----:R-:W-:Y:S01]  /*20d0*/  IMAD R95, R4, 0x1a, RZ ;  /* 0x0000001a045f7824 */ /* 0x001fe200078e02ff */
[----:B------:R0:W3:Y:S01]  /*20e0*/  @P0 LDG.E.U8 R88, desc[UR24][R98.64] ;  /* 0x0000001862580981 */ /* 0x0000e2000c1e1100 */
[----:B------:R-:W-:Y:S01]  /*20f0*/  IMAD.X R101, R93, 0x1, R23, P5 ;  /* 0x000000015d657824 */ /* 0x000fe200028e0617 */
[----:B------:R-:W-:-:S02]  /*2100*/  LOP3.LUT R28, R6, 0x1f, RZ, 0xc0, !PT ;  /* 0x0000001f061c7812 */ /* 0x000fc400078ec0ff */
[----:B------:R-:W-:Y:S02]  /*2110*/  SHF.R.S32.HI R131, RZ, 0x1f, R95 ;  /* 0x0000001fff837819 */ /* 0x000fe4000001145f */
[----:B------:R-:W-:Y:S01]  /*2120*/  ISETP.GT.AND P0, PT, R26, 0x1f, PT ;  /* 0x0000001f1a00780c */ /* 0x000fe20003f04270 */
[----:B------:R-:W3:Y:S01]  /*2130*/  @P6 LDG.E.U8 R92, desc[UR24][R100.64] ;  /* 0x00000018645c6981 */ /* 0x000ee2000c1e1100 */
[----:B------:R-:W-:Y:S02]  /*2140*/  IADD3 RZ, P5, PT, R95, R22, RZ ;  /* 0x000000165fff7210 */ /* 0x000fe40007fbe0ff */
[----:B------:R-:W-:Y:S02]  /*2150*/  LOP3.LUT P6, RZ, R30, 0x1, RZ, 0xc0, !PT ;  /* 0x000000011eff7812 */ /* 0x000fe400078cc0ff */
[----:B------:R-:W-:Y:S01]  /*2160*/  ISETP.LT.AND P0, PT, R28, R97, P0 ;  /* 0x000000611c00720c */ /* 0x000fe20000701270 */
[----:B------:R-:W-:Y:S01]  /*2170*/  IMAD.X R97, R131, 0x1, R23, P5 ;  /* 0x0000000183617824 */ /* 0x000fe200028e0617 */
[----:B------:R-:W-:-:S02]  /*2180*/  IADD3 R115, P5, PT, R117, UR28, RZ ;  /* 0x0000001c75737c10 */ /* 0x000fc4000ffbe0ff */
[----:B------:R-:W-:Y:S02]  /*2190*/  PRMT R58, RZ, 0x7610, R58 ;  /* 0x00007610ff3a7816 */ /* 0x000fe4000000003a */
[----:B------:R-:W-:Y:S01]  /*21a0*/  PRMT R94, RZ, 0x7610, R94 ;  /* 0x00007610ff5e7816 */ /* 0x000fe2000000005e */
[----:B------:R-:W-:Y:S01]  /*21b0*/  IMAD.IADD R96, R95, 0x1, R115 ;  /* 0x000000015f607824 */ /* 0x000fe200078e0273 */
[--C-:B------:R-:W-:Y:S01]  /*21c0*/  SHF.R.U32.HI R32, RZ, 0x4, R50.reuse ;  /* 0x00000004ff207819 */ /* 0x100fe20000011632 */
[----:B------:R-:W-:Y:S01]  /*21d0*/  IMAD R30, R4, 0x1b, RZ ;  /* 0x0000001b041e7824 */ /* 0x000fe200078e02ff */
[----:B------:R1:W3:Y:S01]  /*21e0*/  @!P2 LDG.E.U8 R58, desc[UR24][R22.64] ;  /* 0x00000018163aa981 */ /* 0x0002e2000c1e1100 */
[----:B------:R-:W-:Y:S02]  /*21f0*/  SHF.R.U32.HI R36, RZ, 0x3, R50 ;  /* 0x00000003ff247819 */ /* 0x000fe40000011632 */
[----:B------:R-:W-:Y:S01]  /*2200*/  LOP3.LUT P2, RZ, R32, 0x1, RZ, 0xc0, !PT ;  /* 0x0000000120ff7812 */ /* 0x000fe2000784c0ff */
[----:B------:R-:W3:Y:S01]  /*2210*/  @P6 LDG.E.U8 R94, desc[UR24][R96.64] ;  /* 0x00000018605e6981 */ /* 0x000ee2000c1e1100 */
[----:B------:R-:W-:Y:S01]  /*2220*/  SHF.R.S32.HI R32, RZ, 0x1f, R30 ;  /* 0x0000001fff207819 */ /* 0x000fe2000001141e */
[----:B------:R-:W-:Y:S01]  /*2230*/  IMAD R34, R4, 0x1c, RZ ;  /* 0x0000001c04227824 */ /* 0x000fe200078e02ff */
[----:B------:R-:W-:-:S02]  /*2240*/  IADD3.X R121, PT, PT, R119, UR29, RZ, P5, !PT ;  /* 0x0000001d77797c10 */ /* 0x000fc4000affe4ff */
[----:B0-----:R-:W-:Y:S02]  /*2250*/  IADD3 R98, P6, PT, R30, R115, RZ ;  /* 0x000000731e627210 */ /* 0x001fe40007fde0ff */
[----:B------:R-:W-:Y:S01]  /*2260*/  LOP3.LUT P5, RZ, R36, 0x1, RZ, 0xc0, !PT ;  /* 0x0000000124ff7812 */ /* 0x000fe200078ac0ff */
[----:B------:R-:W-:Y:S01]  /*2270*/  IMAD R38, R28, R5, RZ ;  /* 0x000000051c267224 */ /* 0x000fe200078e02ff */
[----:B------:R-:W-:Y:S01]  /*2280*/  SHF.R.S32.HI R36, RZ, 0x1f, R34 ;  /* 0x0000001fff247819 */ /* 0x000fe20000011422 */
[----:B------:R-:W-:Y:S01]  /*2290*/  IMAD.X R99, R32, 0x1, R121, P6 ;  /* 0x0000000120637824 */ /* 0x000fe200030e0679 */
[----:B-1----:R-:W-:Y:S02]  /*22a0*/  IADD3 R22, P6, PT, R34, R115, RZ ;  /* 0x0000007322167210 */ /* 0x002fe40007fde0ff */
[----:B------:R-:W-:Y:S01]  /*22b0*/  PRMT R101, RZ, 0x7610, R101 ;  /* 0x00007610ff657816 */ /* 0x000fe20000000065 */
[----:B------:R-:W-:Y:S02]  /*22c0*/  IMAD R133, R133, UR4, RZ ;  /* 0x0000000485857c24 */ /* 0x000fe4000f8e02ff */
[----:B------:R-:W-:Y:S01]  /*22d0*/  IMAD.X R23, R36, 0x1, R121, P6 ;  /* 0x0000000124177824 */ /* 0x000fe200030e0679 */
[----:B------:R-:W-:-:S02]  /*22e0*/  IADD3 R48, P6, PT, R38, UR30, RZ ;  /* 0x0000001e26307c10 */ /* 0x000fc4000ffde0ff */
[----:B------:R-:W-:Y:S01]  /*22f0*/  PRMT R100, RZ, 0x7610, R100 ;  /* 0x00007610ff647816 */ /* 0x000fe20000000064 */
[----:B------:R-:W-:Y:S01]  /*2300*/  IMAD R135, R135, UR4, RZ ;  /* 0x0000000487877c24 */ /* 0x000fe2000f8e02ff */
[----:B------:R0:W3:Y:S01]  /*2310*/  @P5 LDG.E.U8 R101, desc[UR24][R22.64] ;  /* 0x0000001816655981 */ /* 0x0000e2000c1e1100 */
[----:B------:R-:W-:Y:S01]  /*2320*/  LEA.HI.X.SX32 R52, R38, UR31, 0x1, P6 ;  /* 0x0000001f26347c11 */ /* 0x000fe2000b0f0eff */
[----:B------:R-:W-:Y:S01]  /*2330*/  IMAD R137, R137, UR4, RZ ;  /* 0x0000000489897c24 */ /* 0x000fe2000f8e02ff */
[----:B------:R-:W-:Y:S01]  /*2340*/  SHF.R.U32.HI R40, RZ, 0x2, R50 ;  /* 0x00000002ff287819 */ /* 0x000fe20000011632 */
[----:B------:R1:W3:Y:S01]  /*2350*/  @P2 LDG.E.U8 R100, desc[UR24][R98.64] ;  /* 0x0000001862642981 */ /* 0x0002e2000c1e1100 */
[C---:B------:R-:W-:Y:S01]  /*2360*/  IADD3 R38, P5, PT, R133.reuse, R48, RZ ;  /* 0x0000003085267210 */ /* 0x040fe20007fbe0ff */
[----:B------:R-:W-:Y:S01]  /*2370*/  IMAD R24, R24, UR4, RZ ;  /* 0x0000000418187c24 */ /* 0x000fe2000f8e02ff */
[----:B------:R-:W-:Y:S01]  /*2380*/  LOP3.LUT P2, RZ, R40, 0x1, RZ, 0xc0, !PT ;  /* 0x0000000128ff7812 */ /* 0x000fe2000784c0ff */
[----:B------:R-:W-:Y:S01]  /*2390*/  IMAD R40, R4, 0x1d, RZ ;  /* 0x0000001d04287824 */ /* 0x000fe200078e02ff */
[----:B------:R-:W-:-:S02]  /*23a0*/  LEA.HI.X.SX32 R133, R133, R52, 0x1, P5 ;  /* 0x0000003485857211 */ /* 0x000fc400028f0eff */
[-C--:B------:R-:W-:Y:S02]  /*23b0*/  IADD3 R42, P6, PT, R135, R48.reuse, RZ ;  /* 0x00000030872a7210 */ /* 0x080fe40007fde0ff */
[----:B------:R-:W-:Y:S02]  /*23c0*/  IADD3 R44, P5, PT, R137, R48, RZ ;  /* 0x00000030892c7210 */ /* 0x000fe40007fbe0ff */
[-C--:B------:R-:W-:Y:S02]  /*23d0*/  LEA.HI.X.SX32 R135, R135, R52.reuse, 0x1, P6 ;  /* 0x0000003487877211 */ /* 0x080fe400030f0eff */
[----:B------:R-:W-:Y:S02]  /*23e0*/  LEA.HI.X.SX32 R137, R137, R52, 0x1, P5 ;  /* 0x0000003489897211 */ /* 0x000fe400028f0eff */
[----:B------:R-:W-:Y:S02]  /*23f0*/  SHF.R.S32.HI R46, RZ, 0x1f, R40 ;  /* 0x0000001fff2e7819 */ /* 0x000fe40000011428 */
[----:B------:R-:W-:-:S02]  /*2400*/  IADD3 R48, P6, PT, R24, R48, RZ ;  /* 0x0000003018307210 */ /* 0x000fc40007fde0ff */
[----:B0-----:R-:W-:Y:S02]  /*2410*/  IADD3 R22, P5, PT, R40, R115, RZ ;  /* 0x0000007328167210 */ /* 0x001fe40007fbe0ff */
[----:B------:R-:W-:Y:S02]  /*2420*/  SHF.R.U32.HI R50, RZ, 0x1, R50 ;  /* 0x00000001ff327819 */ /* 0x000fe40000011632 */
[----:B------:R-:W-:Y:S01]  /*2430*/  LEA.HI.X.SX32 R139, R24, R52, 0x1, P6 ;  /* 0x00000034188b7211 */ /* 0x000fe200030f0eff */
[----:B------:R-:W-:Y:S01]  /*2440*/  IMAD.X R23, R46, 0x1, R121, P5 ;  /* 0x000000012e177824 */ /* 0x000fe200028e0679 */
[----:B------:R-:W-:Y:S02]  /*2450*/  PRMT R24, RZ, 0x7610, R24 ;  /* 0x00007610ff187816 */ /* 0x000fe40000000018 */
[----:B------:R-:W-:Y:S01]  /*2460*/  LOP3.LUT P5, RZ, R50, 0x1, RZ, 0xc0, !PT ;  /* 0x0000000132ff7812 */ /* 0x000fe200078ac0ff */
[----:B------:R-:W-:-:S03]  /*2470*/  IMAD R50, R4, 0x1e, RZ ;  /* 0x0000001e04327824 */ /* 0x000fc600078e02ff */
[----:B------:R0:W3:Y:S01]  /*2480*/  @P2 LDG.E.U8 R24, desc[UR24][R22.64] ;  /* 0x0000001816182981 */ /* 0x0000e2000c1e1100 */
[----:B------:R-:W-:Y:S01]  /*2490*/  IMAD R52, R4, 0x1f, RZ ;  /* 0x0000001f04347824 */ /* 0x000fe200078e02ff */
[----:B------:R-:W-:Y:S02]  /*24a0*/  SHF.R.S32.HI R54, RZ, 0x1f, R50 ;  /* 0x0000001fff367819 */ /* 0x000fe40000011432 */
[----:B------:R-:W-:Y:S02]  /*24b0*/  IADD3 R96, P2, PT, R50, R115, RZ ;  /* 0x0000007332607210 */ /* 0x000fe40007f5e0ff */
[----:B------:R-:W-:-:S03]  /*24c0*/  SHF.R.S32.HI R56, RZ, 0x1f, R52 ;  /* 0x0000001fff387819 */ /* 0x000fc60000011434 */
[--C-:B------:R-:W-:Y:S01]  /*24d0*/  IMAD.X R97, R54, 0x1, R121.reuse, P2 ;  /* 0x0000000136617824 */ /* 0x100fe200010e0679 */
[----:B-1----:R-:W-:Y:S02]  /*24e0*/  IADD3 R98, P2, PT, R52, R115, RZ ;  /* 0x0000007334627210 */ /* 0x002fe40007f5e0ff */
[----:B------:R-:W-:Y:S02]  /*24f0*/  PRMT R110, RZ, 0x7610, R110 ;  /* 0x00007610ff6e7816 */ /* 0x000fe4000000006e */
[----:B0-----:R-:W-:Y:S01]  /*2500*/  PRMT R22, RZ, 0x7610, R22 ;  /* 0x00007610ff167816 */ /* 0x001fe20000000016 */
[----:B------:R-:W-:Y:S01]  /*2510*/  IMAD.X R99, R56, 0x1, R121, P2 ;  /* 0x0000000138637824 */ /* 0x000fe200010e0679 */
[----:B------:R-:W-:Y:S01]  /*2520*/  PRMT R111, RZ, 0x7610, R111 ;  /* 0x00007610ff6f7816 */ /* 0x000fe2000000006f */
[----:B------:R-:W-:Y:S01]  /*2530*/  @P0 IMAD.MOV.U32 R132, RZ, RZ, R38 ;  /* 0x000000ffff840224 */ /* 0x000fe200078e0026 */
[----:B------:R-:W-:Y:S01]  /*2540*/  PRMT R113, RZ, 0x7610, R113 ;  /* 0x00007610ff717816 */ /* 0x000fe20000000071 */
[----:B------:R-:W-:Y:S01]  /*2550*/  @P0 IMAD.MOV.U32 R134, RZ, RZ, R42 ;  /* 0x000000ffff860224 */ /* 0x000fe200078e002a */
[----:B------:R-:W-:Y:S01]  /*2560*/  PRMT R114, RZ, 0x7610, R114 ;  /* 0x00007610ff727816 */ /* 0x000fe20000000072 */
[----:B------:R-:W-:Y:S01]  /*2570*/  @P0 IMAD.MOV.U32 R136, RZ, RZ, R44 ;  /* 0x000000ffff880224 */ /* 0x000fe200078e002c */
[----:B------:R-:W-:Y:S01]  /*2580*/  PRMT R115, RZ, 0x7610, R115 ;  /* 0x00007610ff737816 */ /* 0x000fe20000000073 */
[----:B------:R-:W-:Y:S01]  /*2590*/  @P0 IMAD.MOV.U32 R138, RZ, RZ, R48 ;  /* 0x000000ffff8a0224 */ /* 0x000fe200078e0030 */
[----:B------:R0:W3:Y:S04]  /*25a0*/  @P5 LDG.E.U8 R110, desc[UR24][R96.64] ;  /* 0x00000018606e5981 */ /* 0x0000e8000c1e1100 */
[----:B------:R-:W3:Y:S04]  /*25b0*/  @!P3 LDG.E.U8 R22, desc[UR24][R98.64] ;  /* 0x000000186216b981 */ /* 0x000ee8000c1e1100 */
[----:B------:R-:W3:Y:S04]  /*25c0*/  @P0 LDG.E.U8 R111, desc[UR24][R132.64] ;  /* 0x00000018846f0981 */ /* 0x000ee8000c1e1100 */
[----:B------:R-:W3:Y:S04]  /*25d0*/  @P0 LDG.E.U8 R113, desc[UR24][R134.64] ;  /* 0x0000001886710981 */ /* 0x000ee8000c1e1100 */
[----:B------:R-:W3:Y:S04]  /*25e0*/  @P0 LDG.E.U8 R114, desc[UR24][R136.64] ;  /* 0x0000001888720981 */ /* 0x000ee8000c1e1100 */
[----:B------:R-:W3:Y:S01]  /*25f0*/  @P0 LDG.E.U8 R115, desc[UR24][R138.64] ;  /* 0x000000188a730981 */ /* 0x000ee2000c1e1100 */
[----:B------:R-:W-:-:S02]  /*2600*/  SHF.R.S32.HI R116, RZ, 0x7, R6 ;  /* 0x00000007ff747819 */ /* 0x000fc40000011406 */
[C---:B------:R-:W-:Y:S02]  /*2610*/  LOP3.LUT R23, R6.reuse, 0x7f, RZ, 0xc0, !PT ;  /* 0x0000007f06177812 */ /* 0x040fe400078ec0ff */
[----:B------:R-:W-:Y:S01]  /*2620*/  LOP3.LUT R112, R6, 0x80, RZ, 0xc0, !PT ;  /* 0x0000008006707812 */ /* 0x000fe200078ec0ff */
[----:B------:R-:W-:-:S04]  /*2630*/  @!UP0 UIADD3 UR4, UPT, UPT, -UR7, 0x100000, URZ ;  /* 0x0010000007048890 */ /* 0x000fc8000fffe1ff */
[----:B------:R-:W-:Y:S02]  /*2640*/  @!UP0 USHF.L.U32 UR5, UR4, 0xb, URZ ;  /* 0x0000000b04058899 */ /* 0x000fe400080006ff */
[----:B------:R-:W-:Y:S01]  /*2650*/  @!UP0 USHF.L.U32 UR4, UR4, 0x1, URZ ;  /* 0x0000000104048899 */ /* 0x000fe200080006ff */
[----:B0-----:R-:W-:Y:S01]  /*2660*/  SGXT R96, R116, 0x1 ;  /* 0x000000017460781a */ /* 0x001fe20000000200 */
[----:B------:R-:W-:Y:S01]  /*2670*/  IMAD R159, R112, 0x20, R23 ;  /* 0x00000020709f7824 */ /* 0x000fe200078e0217 */
[----:B------:R-:W-:Y:S02]  /*2680*/  VOTEU.ALL UP0, P4 ;  /* 0x0000000000ff7886 */ /* 0x000fe40002000000 */
[----:B------:R-:W-:Y:S02]  /*2690*/  LOP3.LUT R23, R96, 0x90, RZ, 0xc0, !PT ;  /* 0x0000009060177812 */ /* 0x000fe400078ec0ff */
[C---:B------:R-:W-:Y:S02]  /*26a0*/  LOP3.LUT R161, R159.reuse, 0x10, RZ, 0x3c, !PT ;  /* 0x000000109fa17812 */ /* 0x040fe400078e3cff */
[----:B------:R-:W-:-:S02]  /*26b0*/  LOP3.LUT R163, R159, 0x20, RZ, 0x3c, !PT ;  /* 0x000000209fa37812 */ /* 0x000fc400078e3cff */
[----:B------:R-:W-:Y:S01]  /*26c0*/  LOP3.LUT R130, R23, 0x7f, R6, 0x78, !PT ;  /* 0x0000007f17827812 */ /* 0x000fe200078e7806 */
[----:B------:R0:W1:Y:S01]  /*26d0*/  @!UP0 SYNCS.EXCH.64 URZ, [UR11+0x4808], UR4 ;  /* 0x004808040bff85b2 */ /* 0x0000620008000100 */
[C---:B------:R-:W-:Y:S01]  /*26e0*/  LOP3.LUT R165, R159.reuse, 0x30, RZ, 0x3c, !PT ;  /* 0x000000309fa57812 */ /* 0x040fe200078e3cff */
[----:B----4-:R0:W-:Y:S01]  /*26f0*/  STS.U8 [R159+UR11+0x400], R90 ;  /* 0x0004005a9f007988 */ /* 0x0101e2000800000b */
[C---:B------:R-:W-:Y:S02]  /*2700*/  LOP3.LUT R6, R159.reuse, 0x40, RZ, 0x3c, !PT ;  /* 0x000000409f067812 */ /* 0x040fe400078e3cff */
[C---:B------:R-:W-:Y:S01]  /*2710*/  LOP3.LUT R167, R159.reuse, 0x50, RZ, 0x3c, !PT ;  /* 0x000000509fa77812 */ /* 0x040fe200078e3cff */
[----:B-----5:R0:W-:Y:S01]  /*2720*/  STS.U8 [R159+UR11+0x800], R108 ;  /* 0x0008006c9f007988 */ /* 0x0201e2000800000b */
[----:B------:R-:W-:-:S03]  /*2730*/  LOP3.LUT R169, R159, 0x60, RZ, 0x3c, !PT ;  /* 0x000000609fa97812 */ /* 0x000fc600078e3cff */
[----:B--2---:R0:W-:Y:S01]  /*2740*/  STS.U8 [R159+UR11+0xc00], R109 ;  /* 0x000c006d9f007988 */ /* 0x0041e2000800000b */
[----:B------:R-:W-:Y:S02]  /*2750*/  LOP3.LUT R171, R159, 0x70, RZ, 0x3c, !PT ;  /* 0x000000709fab7812 */ /* 0x000fe400078e3cff */
[----:B------:R-:W-:-:S04]  /*2760*/  ISETP.NE.U32.AND P0, PT, R25, RZ, PT ;  /* 0x000000ff1900720c */ /* 0x000fc80003f05070 */
[C---:B------:R-:W-:Y:S02]  /*2770*/  ISETP.LT.OR P2, PT, R26.reuse, 0x20, P0 ;  /* 0x000000201a00780c */ /* 0x040fe40000741670 */
[----:B------:R-:W-:Y:S01]  /*2780*/  ISETP.GE.AND P3, PT, R26, 0x40, PT ;  /* 0x000000401a00780c */ /* 0x000fe20003f66270 */
[----:B---3--:R0:W-:Y:S04]  /*2790*/  STS.U8 [R159+UR11], R58 ;  /* 0x0000003a9f007988 */ /* 0x0081e8000800000b */
[----:B------:R0:W-:Y:S04]  /*27a0*/  STS.U8 [R161+UR11+0x80], R62 ;  /* 0x0000803ea1007988 */ /* 0x0001e8000800000b */
        /* <DEDUP_REMOVED lines=30> */
[----:B------:R0:W-:Y:S01]  /*2990*/  STS.U8 [R130+UR11+0x4300], R115 ;  /* 0x0043007382007988 */ /* 0x0001e2000800000b */
[----:B-1----:R1:W-:Y:S06]  /*29a0*/  MEMBAR.ALL.CTA ;  /* 0x0000000000007992 */ /* 0x0023ec0000008000 */
[----:B-1----:R-:W1:Y:S02]  /*29b0*/  FENCE.VIEW.ASYNC.S ;  /* 0x00000000000073c6 */ /* 0x002e640000000000 */
[----:B-1----:R-:W-:Y:S06]  /*29c0*/  BAR.SYNC.DEFER_BLOCKING 0x0 ;  /* 0x0000000000007b1d */ /* 0x002fec0000010000 */
[----:B------:R-:W-:Y:S05]  /*29d0*/  @P2 BRA `(.L_x_6) ;  /* 0x00000000005c2947 */ /* 0x000fea0003800000 */
[----:B0-----:R-:W-:Y:S02]  /*29e0*/  UIADD3 UR4, UPT, UPT, UR11, 0x4000, URZ ;  /* 0x000040000b047890 */ /* 0x001fe4000fffe0ff */
[----:B------:R-:W-:Y:S02]  /*29f0*/  USHF.R.U32.HI UR6, URZ, 0x4, UR11 ;  /* 0x00000004ff067899 */ /* 0x000fe4000801160b */
[----:B------:R-:W-:Y:S02]  /*2a00*/  USHF.R.U32.HI UR4, URZ, 0x4, UR4 ;  /* 0x00000004ff047899 */ /* 0x000fe40008011604 */
[----:B------:R-:W-:Y:S01]  /*2a10*/  USGXT.U32 UR6, UR6, 0xe ;  /* 0x0000000e0606789a */ /* 0x000fe20008000000 */
[----:B------:R-:W-:Y:S01]  /*2a20*/  UMOV UR12, 0x100 ;  /* 0x00000100000c7882 */ /* 0x000fe20000000000 */
[----:B------:R-:W-:Y:S01]  /*2a30*/  UMOV UR13, 0x40004040 ;  /* 0x40004040000d7882 */ /* 0x000fe20000000000 */
[----:B------:R-:W-:Y:S01]  /*2a40*/  UMOV UR7, URZ ;  /* 0x000000ff00077c82 */ /* 0x000fe20008000000 */
[----:B------:R-:W-:-:S02]  /*2a50*/  USGXT.U32 UR8, UR4, 0xe ;  /* 0x0000000e0408789a */ /* 0x000fc40008000000 */
[----:B------:R-:W-:Y:S02]  /*2a60*/  UIADD3 UR14, UPT, UPT, UR10, 0x20, URZ ;  /* 0x000000200a0e7890 */ /* 0x000fe4000fffe0ff */
[----:B------:R-:W-:Y:S01]  /*2a70*/  UIADD3.64 UR12, UPT, UPT, UR6, UR12, URZ ;  /* 0x0000000c060c7297 */ /* 0x000fe2000fffe0ff */
[----:B------:R-:W-:Y:S01]  /*2a80*/  UMOV UR18, 0x0 ;  /* 0x0000000000127882 */ /* 0x000fe20000000000 */
[----:B------:R-:W-:Y:S01]  /*2a90*/  UMOV UR19, 0x8088010 ;  /* 0x0808801000137882 */ /* 0x000fe20000000000 */
[----:B------:R-:W-:Y:S01]  /*2aa0*/  UMOV UR4, UR16 ;  /* 0x0000001000047c82 */ /* 0x000fe20008000000 */
[----:B------:R-:W-:Y:S01]  /*2ab0*/  UMOV UR5, URZ ;  /* 0x000000ff00057c82 */ /* 0x000fe20008000000 */
[----:B------:R-:W-:Y:S01]  /*2ac0*/  UMOV UR7, 0x40004040 ;  /* 0x4000404000077882 */ /* 0x000fe20000000000 */
[----:B------:R-:W-:Y:S01]  /*2ad0*/  UMOV UR9, 0xc0004010 ;  /* 0xc000401000097882 */ /* 0x000fe20000000000 */
[----:B------:R-:W-:Y:S01]  /*2ae0*/  UMOV UR22, 0x0 ;  /* 0x0000000000167882 */ /* 0x000fe20000000000 */
[----:B------:R-:W-:Y:S01]  /*2af0*/  UMOV UR23, 0x8088010 ;  /* 0x0808801000177882 */ /* 0x000fe20000000000 */
[----:B------:R-:W-:Y:S01]  /*2b00*/  UMOV UR4, UR4 ;  /* 0x0000000400047c82 */ /* 0x000fe20008000000 */
[----:B------:R1:W-:Y:S01]  /*2b10*/  UTCQMMA gdesc[UR6], gdesc[UR8], tmem[UR10], tmem[UR18], idesc[UR19], !UPT ;  /* 0x00ff1208060075ea */ /* 0x0003e2000f80030a */
[----:B------:R1:W-:Y:S01]  /*2b20*/  UTCQMMA gdesc[UR12], gdesc[UR8], tmem[UR14], tmem[UR22], idesc[UR23], !UPT ;  /* 0x00ff16080c0075ea */ /* 0x0003e2000f80030e */
[----:B------:R1:W-:Y:S01]  /*2b30*/  UTCBAR [UR4], URZ ;  /* 0x000000ff040073e9 */ /* 0x0003e200080000ff */
[----:B------:R-:W-:Y:S01]  /*2b40*/  NOP ;  /* 0x0000000000007918 */ /* 0x000fe20000000000 */
.L_x_6:
[----:B01----:R-:W-:Y:S01]  /*2b50*/  UMOV UR4, URZ ;  /* 0x000000ff00047c82 */ /* 0x003fe20008000000 */
[----:B------:R-:W-:Y:S05]  /*2b60*/  @!P3 BRA `(.L_x_7) ;  /* 0x000000100064b947 */ /* 0x000fea0003800000 */
[----:B------:R-:W-:Y:S01]  /*2b70*/  SHF.R.S32.HI R23, RZ, 0x1f, R26 ;  /* 0x0000001fff177819 */ /* 0x000fe2000001141a */
[----:B------:R-:W-:Y:S01]  /*2b80*/  IMAD.SHL.U32 R58, R4, 0x20, RZ ;  /* 0x00000020043a7824 */ /* 0x000fe200078e00ff */
[----:B------:R-:W-:Y:S01]  /*2b90*/  UIADD3 UR4, UPT, UPT, UR11, 0x2000, URZ ;  /* 0x000020000b047890 */ /* 0x000fe2000fffe0ff */
[----:B------:R-:W-:Y:S01]  /*2ba0*/  IMAD.SHL.U32 R173, R5, 0x20, RZ ;  /* 0x0000002005ad7824 */ /* 0x000fe200078e00ff */
[----:B------:R-:W-:Y:S01]  /*2bb0*/  LEA.HI R23, R23, R26, RZ, 0x5 ;  /* 0x0000001a17177211 */ /* 0x000fe200078f28ff */
[----:B------:R-:W-:Y:S01]  /*2bc0*/  UIADD3 UR5, UPT, UPT, UR11, 0x4400, URZ ;  /* 0x000044000b057890 */ /* 0x000fe2000fffe0ff */
[--C-:B------:R-:W-:Y:S01]  /*2bd0*/  IADD3 R162, P2, P3, R117, UR28, R58.reuse ;  /* 0x0000001c75a27c10 */ /* 0x100fe2000fb5e03a */
[----:B------:R-:W-:Y:S01]  /*2be0*/  USHF.R.U32.HI UR4, URZ, 0x4, UR4 ;  /* 0x00000004ff047899 */ /* 0x000fe20008011604 */
[----:B------:R-:W-:Y:S01]  /*2bf0*/  SHF.R.S32.HI R23, RZ, 0x5, R23 ;  /* 0x00000005ff177819 */ /* 0x000fe20000011417 */
[----:B------:R-:W-:Y:S01]  /*2c00*/  USHF.R.U32.HI UR5, URZ, 0x4, UR5 ;  /* 0x00000004ff057899 */ /* 0x000fe20008011605 */
[----:B------:R-:W-:Y:S01]  /*2c10*/  SHF.R.S32.HI R158, RZ, 0x1f, R58 ;  /* 0x0000001fff9e7819 */ /* 0x000fe2000001143a */
[----:B------:R-:W-:Y:S01]  /*2c20*/  USGXT.U32 UR6, UR4, 0xe ;  /* 0x0000000e0406789a */ /* 0x000fe20008000000 */
[----:B------:R-:W-:Y:S01]  /*2c30*/  VIMNMX R23, PT, PT, R23, 0x2, !PT ;  /* 0x0000000217177848 */ /* 0x000fe20007fe0100 */
[----:B------:R-:W-:Y:S01]  /*2c40*/  IMAD.MOV.U32 R4, RZ, RZ, RZ ;  /* 0x000000ffff047224 */ /* 0x000fe200078e00ff */
[----:B------:R-:W-:Y:S01]  /*2c50*/  IADD3.X R164, PT, PT, R119, UR29, R158, P2, P3 ;  /* 0x0000001d77a47c10 */ /* 0x000fe200097e649e */
[----:B------:R-:W-:Y:S01]  /*2c60*/  UMOV UR14, 0x100 ;  /* 0x00000100000e7882 */ /* 0x000fe20000000000 */
[----:B------:R-:W-:Y:S01]  /*2c70*/  SHF.R.S32.HI R160, RZ, 0x1f, R173 ;  /* 0x0000001fffa07819 */ /* 0x000fe200000114ad */
[----:B------:R-:W-:Y:S01]  /*2c80*/  VIADD R60, R23, 0xffffffff ;  /* 0xffffffff173c7836 */ /* 0x000fe20000000000 */
[----:B------:R-:W-:Y:S01]  /*2c90*/  UMOV UR15, 0x40004040 ;  /* 0x40004040000f7882 */ /* 0x000fe20000000000 */
[----:B------:R-:W-:Y:S01]  /*2ca0*/  UMOV UR7, URZ ;  /* 0x000000ff00077c82 */ /* 0x000fe20008000000 */
[----:B------:R-:W-:Y:S01]  /*2cb0*/  USGXT.U32 UR12, UR5, 0xe ;  /* 0x0000000e050c789a */ /* 0x000fe20008000000 */
[----:B------:R-:W0:Y:S01]  /*2cc0*/  LDCU UR23, c[0x0][0x3a8] ;  /* 0x00007500ff1777ac */ /* 0x000e220008000800 */
[----:B------:R-:W-:Y:S01]  /*2cd0*/  UIADD3.64 UR14, UPT, UPT, UR6, UR14, URZ ;  /* 0x0000000e060e7297 */ /* 0x000fe2000fffe0ff */
[----:B------:R-:W-:Y:S01]  /*2ce0*/  UMOV UR21, UR16 ;  /* 0x0000001000157c82 */ /* 0x000fe20008000000 */
[----:B------:R-:W-:Y:S01]  /*2cf0*/  UMOV UR22, 0x1 ;  /* 0x0000000100167882 */ /* 0x000fe20000000000 */
[----:B------:R-:W-:Y:S01]  /*2d00*/  UMOV UR5, URZ ;  /* 0x000000ff00057c82 */ /* 0x000fe20008000000 */
[----:B------:R-:W-:-:S08]  /*2d10*/  UMOV UR13, 0xc0004010 ;  /* 0xc0004010000d7882 */ /* 0x000fd00000000000 */
.L_x_10:
[----:B0-----:R-:W-:Y:S01]  /*2d20*/  IMAD.U32 R22, R4, -0x80000000, RZ ;  /* 0x8000000004167824 */ /* 0x001fe200078e00ff */
[----:B------:R-:W-:Y:S02]  /*2d30*/  ISETP.GT.AND P5, PT, R3, 0x1, PT ;  /* 0x000000010300780c */ /* 0x000fe40003fa4270 */
[----:B------:R-:W-:Y:S01]  /*2d40*/  IADD3 R4, P6, PT, R40, R162, RZ ;  /* 0x000000a228047210 */ /* 0x000fe20007fde0ff */
[----:B------:R-:W1:Y:S02]  /*2d50*/  SYNCS.PHASECHK.TRANS64.TRYWAIT P2, [UR21], R22 ;  /* 0x00000016ff0075a7 */ /* 0x000e640008041115 */
[----:B-1----:R-:W-:Y:S10]  /*2d60*/  @!P2 BRA `(.L_x_8) ;  /* 0x0000002000a0a947 */ /* 0x002ff40003800000 */
.L_x_16:
[-C--:B------:R-:W-:Y:S01]  /*2d70*/  IADD3 R22, P3, PT, R34, R162.reuse, RZ ;  /* 0x000000a222167210 */ /* 0x080fe20007f7e0ff */
[--C-:B------:R-:W-:Y:S01]  /*2d80*/  IMAD.X R5, R46, 0x1, R164.reuse, P6 ;  /* 0x000000012e057824 */ /* 0x100fe200030e06a4 */
[-C--:B------:R-:W-:Y:S02]  /*2d90*/  IADD3 R110, P2, PT, R30, R162.reuse, RZ ;  /* 0x000000a21e6e7210 */ /* 0x080fe40007f5e0ff */
[-C--:B------:R-:W-:Y:S01]  /*2da0*/  IADD3 R114, P6, PT, R95, R162.reuse, RZ ;  /* 0x000000a25f727210 */ /* 0x080fe20007fde0ff */
[--C-:B------:R-:W-:Y:S01]  /*2db0*/  IMAD.X R23, R36, 0x1, R164.reuse, P3 ;  /* 0x0000000124177824 */ /* 0x100fe200018e06a4 */
        /* <DEDUP_REMOVED lines=44> */
[----:B0-----:R-:W-:Y:S01]  /*3080*/  IADD3 R148, P2, PT, R162, UR23, RZ ;  /* 0x00000017a2947c10 */ /* 0x001fe2000ff5e0ff */
[--C-:B------:R-:W-:Y:S01]  /*3090*/  IMAD.X R157, R21, 0x1, R164.reuse, P6 ;  /* 0x00000001159d7824 */ /* 0x100fe200030e06a4 */
[-C--:B------:R-:W-:Y:S01]  /*30a0*/  IADD3 R152, P6, PT, R16, R162.reuse, RZ ;  /* 0x000000a210987210 */ /* 0x080fe20007fde0ff */
[----:B------:R-:W-:Y:S01]  /*30b0*/  IMAD.X R155, R20, 0x1, R164, P3 ;  /* 0x00000001149b7824 */ /* 0x000fe200018e06a4 */
[----:B------:R-:W-:Y:S01]  /*30c0*/  PRMT R64, RZ, 0x7610, R64 ;  /* 0x00007610ff407816 */ /* 0x000fe20000000040 */
[--C-:B------:R-:W-:Y:S01]  /*30d0*/  IMAD.X R149, R7, 0x1, R164.reuse, P2 ;  /* 0x0000000107957824 */ /* 0x100fe200010e06a4 */
[----:B------:R-:W-:Y:S01]  /*30e0*/  ISETP.GT.AND P3, PT, R3, 0x2, PT ;  /* 0x000000020300780c */ /* 0x000fe20003f64270 */
[----:B------:R-:W-:Y:S01]  /*30f0*/  IMAD.X R153, R17, 0x1, R164, P6 ;  /* 0x0000000111997824 */ /* 0x000fe200030e06a4 */
[----:B------:R-:W-:-:S02]  /*3100*/  IADD3 R150, P6, PT, R14, R162, RZ ;  /* 0x000000a20e967210 */ /* 0x000fc40007fde0ff */
[----:B------:R-:W2:Y:S01]  /*3110*/  @P5 LDG.E.U8 R64, desc[UR24][R148.64] ;  /* 0x0000001894405981 */ /* 0x000ea2000c1e1100 */
[----:B------:R-:W-:Y:S02]  /*3120*/  ISETP.GT.AND P5, PT, R3, 0x4, PT ;  /* 0x000000040300780c */ /* 0x000fe40003fa4270 */
[----:B------:R-:W-:Y:S01]  /*3130*/  PRMT R66, RZ, 0x7610, R66 ;  /* 0x00007610ff427816 */ /* 0x000fe20000000042 */
[----:B------:R-:W-:Y:S01]  /*3140*/  IMAD.X R151, R15, 0x1, R164, P6 ;  /* 0x000000010f977824 */ /* 0x000fe200030e06a4 */
[C---:B------:R-:W-:Y:S02]  /*3150*/  ISETP.GT.AND P2, PT, R3.reuse, 0x3, PT ;  /* 0x000000030300780c */ /* 0x040fe40003f44270 */
[----:B------:R-:W-:Y:S02]  /*3160*/  PRMT R175, RZ, 0x7610, R175 ;  /* 0x00007610ffaf7816 */ /* 0x000fe400000000af */
[C---:B------:R-:W-:Y:S01]  /*3170*/  ISETP.GT.AND P6, PT, R3.reuse, 0x5, PT ;  /* 0x000000050300780c */ /* 0x040fe20003fc4270 */
[----:B------:R-:W3:Y:S01]  /*3180*/  @P3 LDG.E.U8 R66, desc[UR24][R150.64] ;  /* 0x0000001896423981 */ /* 0x000ee2000c1e1100 */
[----:B------:R-:W-:-:S02]  /*3190*/  ISETP.GT.AND P3, PT, R3, 0x6, PT ;  /* 0x000000060300780c */ /* 0x000fc40003f64270 */
[----:B------:R-:W-:Y:S01]  /*31a0*/  PRMT R68, RZ, 0x7610, R68 ;  /* 0x00007610ff447816 */ /* 0x000fe20000000044 */
[----:B------:R-:W4:Y:S01]  /*31b0*/  @P5 LDG.E.U8 R175, desc[UR24][R154.64] ;  /* 0x000000189aaf5981 */ /* 0x000f22000c1e1100 */
[C---:B------:R-:W-:Y:S02]  /*31c0*/  ISETP.GT.AND P5, PT, R3.reuse, 0x8, PT ;  /* 0x000000080300780c */ /* 0x040fe40003fa4270 */
[----:B------:R-:W-:Y:S02]  /*31d0*/  PRMT R70, RZ, 0x7610, R70 ;  /* 0x00007610ff467816 */ /* 0x000fe40000000046 */
[----:B------:R-:W-:Y:S01]  /*31e0*/  PRMT R72, RZ, 0x7610, R72 ;  /* 0x00007610ff487816 */ /* 0x000fe20000000048 */
[----:B------:R-:W5:Y:S01]  /*31f0*/  @P2 LDG.E.U8 R68, desc[UR24][R152.64] ;  /* 0x0000001898442981 */ /* 0x000f62000c1e1100 */
[C---:B------:R-:W-:Y:S02]  /*3200*/  ISETP.GT.AND P2, PT, R3.reuse, 0x7, PT ;  /* 0x000000070300780c */ /* 0x040fe40003f44270 */
[----:B------:R-:W-:Y:S01]  /*3210*/  PRMT R76, RZ, 0x7610, R76 ;  /* 0x00007610ff4c7816 */ /* 0x000fe2000000004c */
[----:B------:R-:W2:Y:S01]  /*3220*/  @P6 LDG.E.U8 R70, desc[UR24][R156.64] ;  /* 0x000000189c466981 */ /* 0x000ea2000c1e1100 */
[----:B------:R-:W-:-:S03]  /*3230*/  ISETP.GT.AND P6, PT, R3, 0x9, PT ;  /* 0x000000090300780c */ /* 0x000fc60003fc4270 */
[----:B------:R-:W2:Y:S01]  /*3240*/  @P3 LDG.E.U8 R72, desc[UR24][R146.64] ;  /* 0x0000001892483981 */ /* 0x000ea2000c1e1100 */
[C---:B------:R-:W-:Y:S02]  /*3250*/  ISETP.GT.AND P3, PT, R3.reuse, 0xa, PT ;  /* 0x0000000a0300780c */ /* 0x040fe40003f64270 */
[----:B------:R-:W-:Y:S01]  /*3260*/  PRMT R74, RZ, 0x7610, R74 ;  /* 0x00007610ff4a7816 */ /* 0x000fe2000000004a */
[----:B------:R-:W2:Y:S01]  /*3270*/  @P5 LDG.E.U8 R76, desc[UR24][R142.64] ;  /* 0x000000188e4c5981 */ /* 0x000ea2000c1e1100 */
[C---:B------:R-:W-:Y:S02]  /*3280*/  ISETP.GT.AND P5, PT, R3.reuse, 0xc, PT ;  /* 0x0000000c0300780c */ /* 0x040fe40003fa4270 */
[----:B------:R-:W-:Y:S02]  /*3290*/  PRMT R78, RZ, 0x7610, R78 ;  /* 0x00007610ff4e7816 */ /* 0x000fe4000000004e */
[----:B------:R-:W-:Y:S01]  /*32a0*/  PRMT R80, RZ, 0x7610, R80 ;  /* 0x00007610ff507816 */ /* 0x000fe20000000050 */
[----:B------:R0:W3:Y:S01]  /*32b0*/  @P2 LDG.E.U8 R74, desc[UR24][R144.64] ;  /* 0x00000018904a2981 */ /* 0x0000e2000c1e1100 */
[----:B------:R-:W-:-:S03]  /*32c0*/  ISETP.GT.AND P2, PT, R3, 0xb, PT ;  /* 0x0000000b0300780c */ /* 0x000fc60003f44270 */
[----:B------:R-:W3:Y:S01]  /*32d0*/  @P6 LDG.E.U8 R78, desc[UR24][R140.64] ;  /* 0x000000188c4e6981 */ /* 0x000ee2000c1e1100 */
[----:B------:R-:W-:-:S03]  /*32e0*/  ISETP.GT.AND P6, PT, R3, 0xd, PT ;  /* 0x0000000d0300780c */ /* 0x000fc60003fc4270 */
[----:B------:R-:W3:Y:S01]  /*32f0*/  @P3 LDG.E.U8 R80, desc[UR24][R128.64] ;  /* 0x0000001880503981 */ /* 0x000ee2000c1e1100 */
[----:B0-----:R-:W-:Y:S02]  /*3300*/  PRMT R145, RZ, 0x7610, R145 ;  /* 0x00007610ff917816 */ /* 0x001fe40000000091 */
[C---:B------:R-:W-:Y:S02]  /*3310*/  ISETP.GT.AND P3, PT, R3.reuse, 0xe, PT ;  /* 0x0000000e0300780c */ /* 0x040fe40003f64270 */
[----:B------:R-:W-:Y:S02]  /*3320*/  PRMT R82, RZ, 0x7610, R82 ;  /* 0x00007610ff527816 */ /* 0x000fe40000000052 */
[----:B------:R-:W3:Y:S01]  /*3330*/  @P5 LDG.E.U8 R145, desc[UR24][R108.64] ;  /* 0x000000186c915981 */ /* 0x000ee2000c1e1100 */
[----:B------:R-:W-:Y:S02]  /*3340*/  ISETP.GT.AND P5, PT, R3, 0x10, PT ;  /* 0x000000100300780c */ /* 0x000fe40003fa4270 */
[----:B------:R-:W-:Y:S01]  /*3350*/  PRMT R84, RZ, 0x7610, R84 ;  /* 0x00007610ff547816 */ /* 0x000fe20000000054 */
[----:B------:R-:W3:Y:S01]  /*3360*/  @P2 LDG.E.U8 R82, desc[UR24][R126.64] ;  /* 0x000000187e522981 */ /* 0x000ee2000c1e1100 */
[----:B------:R-:W-:-:S02]  /*3370*/  PRMT R86, RZ, 0x7610, R86 ;  /* 0x00007610ff567816 */ /* 0x000fc40000000056 */
[C---:B------:R-:W-:Y:S02]  /*3380*/  ISETP.GT.AND P2, PT, R3.reuse, 0xf, PT ;  /* 0x0000000f0300780c */ /* 0x040fe40003f44270 */
[----:B------:R-:W3:Y:S01]  /*3390*/  @P6 LDG.E.U8 R84, desc[UR24][R104.64] ;  /* 0x0000001868546981 */ /* 0x000ee2000c1e1100 */
[----:B------:R-:W-:Y:S02]  /*33a0*/  PRMT R90, RZ, 0x7610, R90 ;  /* 0x00007610ff5a7816 */ /* 0x000fe4000000005a */
[C---:B------:R-:W-:Y:S01]  /*33b0*/  ISETP.GT.AND P6, PT, R3.reuse, 0x11, PT ;  /* 0x000000110300780c */ /* 0x040fe20003fc4270 */
[----:B------:R0:W3:Y:S01]  /*33c0*/  @P3 LDG.E.U8 R86, desc[UR24][R100.64] ;  /* 0x0000001864563981 */ /* 0x0000e2000c1e1100 */
[C---:B------:R-:W-:Y:S02]  /*33d0*/  ISETP.GT.AND P3, PT, R3.reuse, 0x12, PT ;  /* 0x000000120300780c */ /* 0x040fe40003f64270 */
[----:B------:R-:W-:Y:S01]  /*33e0*/  PRMT R88, RZ, 0x7610, R88 ;  /* 0x00007610ff587816 */ /* 0x000fe20000000058 */
[----:B------:R-:W3:Y:S01]  /*33f0*/  @P5 LDG.E.U8 R90, desc[UR24][R124.64] ;  /* 0x000000187c5a5981 */ /* 0x000ee2000c1e1100 */
[----:B------:R-:W-:-:S02]  /*3400*/  ISETP.GT.AND P5, PT, R3, 0x14, PT ;  /* 0x000000140300780c */ /* 0x000fc40003fa4270 */
[----:B------:R-:W-:Y:S02]  /*3410*/  PRMT R92, RZ, 0x7610, R92 ;  /* 0x00007610ff5c7816 */ /* 0x000fe4000000005c */
[----:B------:R-:W-:Y:S01]  /*3420*/  PRMT R94, RZ, 0x7610, R94 ;  /* 0x00007610ff5e7816 */ /* 0x000fe2000000005e */
[----:B------:R-:W4:Y:S01]  /*3430*/  @P2 LDG.E.U8 R88, desc[UR24][R96.64] ;  /* 0x0000001860582981 */ /* 0x000f22000c1e1100 */
[C---:B------:R-:W-:Y:S02]  /*3440*/  ISETP.GT.AND P2, PT, R3.reuse, 0x13, PT ;  /* 0x000000130300780c */ /* 0x040fe40003f44270 */
[----:B0-----:R-:W-:Y:S01]  /*3450*/  PRMT R101, RZ, 0x7610, R101 ;  /* 0x00007610ff657816 */ /* 0x001fe20000000065 */
[----:B------:R-:W4:Y:S01]  /*3460*/  @P6 LDG.E.U8 R92, desc[UR24][R120.64] ;  /* 0x00000018785c6981 */ /* 0x000f22000c1e1100 */
[----:B------:R-:W-:-:S03]  /*3470*/  ISETP.GT.AND P6, PT, R3, 0x15, PT ;  /* 0x000000150300780c */ /* 0x000fc60003fc4270 */
[----:B------:R-:W4:Y:S01]  /*3480*/  @P3 LDG.E.U8 R94, desc[UR24][R116.64] ;  /* 0x00000018745e3981 */ /* 0x000f22000c1e1100 */
[C---:B------:R-:W-:Y:S02]  /*3490*/  ISETP.GT.AND P3, PT, R3.reuse, 0x16, PT ;  /* 0x000000160300780c */ /* 0x040fe40003f64270 */
[----:B------:R-:W-:Y:S01]  /*34a0*/  PRMT R100, RZ, 0x7610, R100 ;  /* 0x00007610ff647816 */ /* 0x000fe20000000064 */
[----:B------:R-:W4:Y:S01]  /*34b0*/  @P5 LDG.E.U8 R101, desc[UR24][R106.64] ;  /* 0x000000186a655981 */ /* 0x000f22000c1e1100 */
[C---:B------:R-:W-:Y:S02]  /*34c0*/  ISETP.GT.AND P5, PT, R3.reuse, 0x18, PT ;  /* 0x000000180300780c */ /* 0x040fe40003fa4270 */
[----:B------:R-:W-:Y:S02]  /*34d0*/  PRMT R104, RZ, 0x7610, R104 ;  /* 0x00007610ff687816 */ /* 0x000fe40000000068 */
[----:B------:R-:W-:Y:S01]  /*34e0*/  PRMT R108, RZ, 0x7610, R108 ;  /* 0x00007610ff6c7816 */ /* 0x000fe2000000006c */
[----:B------:R0:W4:Y:S01]  /*34f0*/  @P2 LDG.E.U8 R100, desc[UR24][R112.64] ;  /* 0x0000001870642981 */ /* 0x000122000c1e1100 */
[----:B------:R-:W-:-:S03]  /*3500*/  ISETP.GT.AND P2, PT, R3, 0x17, PT ;  /* 0x000000170300780c */ /* 0x000fc60003f44270 */
[----:B------:R1:W4:Y:S01]  /*3510*/  @P6 LDG.E.U8 R104, desc[UR24][R102.64] ;  /* 0x0000001866686981 */ /* 0x000322000c1e1100 */
[----:B------:R-:W-:-:S03]  /*3520*/  ISETP.GT.AND P6, PT, R3, 0x19, PT ;  /* 0x000000190300780c */ /* 0x000fc60003fc4270 */
[----:B------:R1:W4:Y:S01]  /*3530*/  @P3 LDG.E.U8 R108, desc[UR24][R98.64] ;  /* 0x00000018626c3981 */ /* 0x000322000c1e1100 */
[----:B0-----:R-:W-:Y:S02]  /*3540*/  PRMT R112, RZ, 0x7610, R112 ;  /* 0x00007610ff707816 */ /* 0x001fe40000000070 */
[C---:B------:R-:W-:Y:S02]  /*3550*/  ISETP.GT.AND P3, PT, R3.reuse, 0x1a, PT ;  /* 0x0000001a0300780c */ /* 0x040fe40003f64270 */
[----:B------:R-:W-:Y:S02]  /*3560*/  PRMT R116, RZ, 0x7610, R116 ;  /* 0x00007610ff747816 */ /* 0x000fe40000000074 */
[----:B------:R-:W4:Y:S01]  /*3570*/  @P5 LDG.E.U8 R112, desc[UR24][R122.64] ;  /* 0x000000187a705981 */ /* 0x000f22000c1e1100 */
[----:B------:R-:W-:Y:S02]  /*3580*/  ISETP.GT.AND P5, PT, R3, 0x1c, PT ;  /* 0x0000001c0300780c */ /* 0x000fe40003fa4270 */
[----:B------:R-:W-:Y:S01]  /*3590*/  PRMT R106, RZ, 0x7610, R106 ;  /* 0x00007610ff6a7816 */ /* 0x000fe2000000006a */
[----:B------:R0:W5:Y:S01]  /*35a0*/  @P2 LDG.E.U8 R116, desc[UR24][R24.64] ;  /* 0x0000001818742981 */ /* 0x000162000c1e1100 */
[----:B-1----:R-:W-:-:S02]  /*35b0*/  PRMT R102, RZ, 0x7610, R102 ;  /* 0x00007610ff667816 */ /* 0x002fc40000000066 */
[C---:B------:R-:W-:Y:S02]  /*35c0*/  ISETP.GT.AND P2, PT, R3.reuse, 0x1b, PT ;  /* 0x0000001b0300780c */ /* 0x040fe40003f44270 */
[----:B------:R1:W5:Y:S01]  /*35d0*/  @P6 LDG.E.U8 R106, desc[UR24][R118.64] ;  /* 0x00000018766a6981 */ /* 0x000362000c1e1100 */
[----:B------:R-:W-:Y:S02]  /*35e0*/  PRMT R99, RZ, 0x7610, R99 ;  /* 0x00007610ff637816 */ /* 0x000fe40000000063 */
[C---:B------:R-:W-:Y:S01]  /*35f0*/  ISETP.GT.AND P6, PT, R3.reuse, RZ, PT ;  /* 0x000000ff0300720c */ /* 0x040fe20003fc4270 */
[----:B------:R-:W5:Y:S01]  /*3600*/  @P3 LDG.E.U8 R102, desc[UR24][R114.64] ;  /* 0x0000001872663981 */ /* 0x000f62000c1e1100 */
[----:B------:R-:W-:Y:S02]  /*3610*/  ISETP.GT.AND P3, PT, R3, 0x1d, PT ;  /* 0x0000001d0300780c */ /* 0x000fe40003f64270 */
[----:B------:R-:W-:Y:S01]  /*3620*/  PRMT R98, RZ, 0x7610, R98 ;  /* 0x00007610ff627816 */ /* 0x000fe20000000062 */
[----:B------:R1:W5:Y:S01]  /*3630*/  @P5 LDG.E.U8 R99, desc[UR24][R22.64] ;  /* 0x0000001816635981 */ /* 0x000362000c1e1100 */
[----:B0-----:R-:W-:-:S02]  /*3640*/  IADD3 R24, P5, PT, R50, R162, RZ ;  /* 0x000000a232187210 */ /* 0x001fc40007fbe0ff */
[----:B-1----:R-:W-:Y:S02]  /*3650*/  PRMT R118, RZ, 0x7610, R118 ;  /* 0x00007610ff767816 */ /* 0x002fe40000000076 */
[----:B------:R-:W5:Y:S01]  /*3660*/  @P2 LDG.E.U8 R98, desc[UR24][R110.64] ;  /* 0x000000186e622981 */ /* 0x000f62000c1e1100 */
[----:B------:R-:W-:Y:S01]  /*3670*/  IMAD.X R25, R54, 0x1, R164, P5 ;  /* 0x0000000136197824 */ /* 0x000fe200028e06a4 */
[C---:B------:R-:W-:Y:S02]  /*3680*/  ISETP.GT.AND P2, PT, R3.reuse, 0x1e, PT ;  /* 0x0000001e0300780c */ /* 0x040fe40003f44270 */
[----:B------:R-:W-:Y:S01]  /*3690*/  PRMT R62, RZ, 0x7610, R62 ;  /* 0x00007610ff3e7816 */ /* 0x000fe2000000003e */
[----:B------:R-:W-:Y:S01]  /*36a0*/  @P6 IMAD.MOV.U32 R22, RZ, RZ, R162 ;  /* 0x000000ffff166224 */ /* 0x000fe200078e00a2 */
[----:B------:R-:W-:Y:S01]  /*36b0*/  ISETP.GT.AND P5, PT, R3, 0x1f, PT ;  /* 0x0000001f0300780c */ /* 0x000fe20003fa4270 */
[----:B------:R-:W-:Y:S01]  /*36c0*/  @P6 IMAD.MOV.U32 R23, RZ, RZ, R164 ;  /* 0x000000ffff176224 */ /* 0x000fe200078e00a4 */
[----:B------:R-:W5:Y:S01]  /*36d0*/  @P3 LDG.E.U8 R118, desc[UR24][R4.64] ;  /* 0x0000001804763981 */ /* 0x000f62000c1e1100 */
[----:B------:R-:W-:-:S02]  /*36e0*/  IADD3 R96, P3, PT, R52, R162, RZ ;  /* 0x000000a234607210 */ /* 0x000fc40007f7e0ff */
[----:B------:R-:W-:Y:S01]  /*36f0*/  PRMT R114, RZ, 0x7610, R114 ;  /* 0x00007610ff727816 */ /* 0x000fe20000000072 */
[----:B------:R0:W5:Y:S02]  /*3700*/  @P6 LDG.E.U8 R62, desc[UR24][R22.64] ;  /* 0x00000018163e6981 */ /* 0x000164000c1e1100 */
[----:B------:R-:W-:-:S03]  /*3710*/  IMAD.X R97, R56, 0x1, R164, P3 ;  /* 0x0000000138617824 */ /* 0x000fc600018e06a4 */
[----:B------:R1:W5:Y:S01]  /*3720*/  @P2 LDG.E.U8 R114, desc[UR24][R24.64] ;  /* 0x0000001818722981 */ /* 0x000362000c1e1100 */
[----:B0-----:R-:W-:-:S06]  /*3730*/  PRMT R22, RZ, 0x7610, R22 ;  /* 0x00007610ff167816 */ /* 0x001fcc0000000016 */
[----:B------:R0:W5:Y:S01]  /*3740*/  @P5 LDG.E.U8 R22, desc[UR24][R96.64] ;  /* 0x0000001860165981 */ /* 0x000162000c1e1100 */
[----:B------:R-:W-:Y:S01]  /*3750*/  BAR.SYNC.DEFER_BLOCKING 0x0 ;  /* 0x0000000000007b1d */ /* 0x000fe20000010000 */
[----:B------:R-:W-:Y:S02]  /*3760*/  ISETP.GE.AND P2, PT, R28, R3, PT ;  /* 0x000000031c00720c */ /* 0x000fe40003f46270 */
[C---:B------:R-:W-:Y:S02]  /*3770*/  IADD3 R38, P3, PT, R173.reuse, R38, RZ ;  /* 0x00000026ad267210 */ /* 0x040fe40007f7e0ff */
[C---:B------:R-:W-:Y:S02]  /*3780*/  IADD3 R42, P6, PT, R173.reuse, R42, RZ ;  /* 0x0000002aad2a7210 */ /* 0x040fe40007fde0ff */
[C---:B------:R-:W-:Y:S01]  /*3790*/  IADD3 R44, P5, PT, R173.reuse, R44, RZ ;  /* 0x0000002cad2c7210 */ /* 0x040fe20007fbe0ff */
[C---:B------:R-:W-:Y:S01]  /*37a0*/  IMAD.X R133, R160.reuse, 0x1, R133, P3 ;  /* 0x00000001a0857824 */ /* 0x040fe200018e0685 */
[----:B------:R-:W-:Y:S01]  /*37b0*/  IADD3 R48, P3, PT, R173, R48, RZ ;  /* 0x00000030ad307210 */ /* 0x000fe20007f7e0ff */
[C---:B------:R-:W-:Y:S01]  /*37c0*/  IMAD.X R135, R160.reuse, 0x1, R135, P6 ;  /* 0x00000001a0877824 */ /* 0x040fe200030e0687 */
[----:B------:R-:W-:Y:S01]  /*37d0*/  PRMT R23, RZ, 0x7610, R23 ;  /* 0x00007610ff177816 */ /* 0x000fe20000000017 */
[C---:B------:R-:W-:Y:S01]  /*37e0*/  IMAD.X R137, R160.reuse, 0x1, R137, P5 ;  /* 0x00000001a0897824 */ /* 0x040fe200028e0689 */
[----:B------:R-:W-:Y:S01]  /*37f0*/  PRMT R5, RZ, 0x7610, R5 ;  /* 0x00007610ff057816 */ /* 0x000fe20000000005 */
[----:B------:R-:W-:Y:S01]  /*3800*/  @!P2 IMAD.MOV.U32 R132, RZ, RZ, R38 ;  /* 0x000000ffff84a224 */ /* 0x000fe200078e0026 */
[----:B-1----:R-:W-:Y:S01]  /*3810*/  PRMT R25, RZ, 0x7610, R25 ;  /* 0x00007610ff197816 */ /* 0x002fe20000000019 */
[----:B------:R-:W-:Y:S01]  /*3820*/  IMAD.X R139, R160, 0x1, R139, P3 ;  /* 0x00000001a08b7824 */ /* 0x000fe200018e068b */
[----:B0-----:R-:W-:Y:S01]  /*3830*/  PRMT R97, RZ, 0x7610, R97 ;  /* 0x00007610ff617816 */ /* 0x001fe20000000061 */
[----:B------:R-:W-:-:S02]  /*3840*/  @!P2 IMAD.MOV.U32 R134, RZ, RZ, R42 ;  /* 0x000000ffff86a224 */ /* 0x000fc400078e002a */
[----:B------:R-:W-:Y:S02]  /*3850*/  @!P2 IMAD.MOV.U32 R136, RZ, RZ, R44 ;  /* 0x000000ffff88a224 */ /* 0x000fe400078e002c */
[----:B------:R-:W-:Y:S01]  /*3860*/  @!P2 IMAD.MOV.U32 R138, RZ, RZ, R48 ;  /* 0x000000ffff8aa224 */ /* 0x000fe200078e0030 */
[----:B------:R-:W5:Y:S04]  /*3870*/  @!P2 LDG.E.U8 R23, desc[UR24][R132.64] ;  /* 0x000000188417a981 */ /* 0x000f68000c1e1100 */
[----:B------:R-:W5:Y:S04]  /*3880*/  @!P2 LDG.E.U8 R5, desc[UR24][R134.64] ;  /* 0x000000188605a981 */ /* 0x000f68000c1e1100 */
[----:B------:R-:W5:Y:S04]  /*3890*/  @!P2 LDG.E.U8 R25, desc[UR24][R136.64] ;  /* 0x000000188819a981 */ /* 0x000f68000c1e1100 */
[----:B------:R-:W5:Y:S01]  /*38a0*/  @!P2 LDG.E.U8 R97, desc[UR24][R138.64] ;  /* 0x000000188a61a981 */ /* 0x000f62000c1e1100 */
[----:B------:R-:W-:Y:S01]  /*38b0*/  ULEA UR21, UR22, UR11, 0x3 ;  /* 0x0000000b16157291 */ /* 0x000fe2000f8e18ff */
[----:B------:R-:W-:-:S03]  /*38c0*/  UMOV UR4, UR5 ;  /* 0x0000000500047c82 */ /* 0x000fc60008000000 */
[----:B------:R-:W-:Y:S01]  /*38d0*/  UIADD3 UR21, UPT, UPT, UR21, 0x4800, URZ ;  /* 0x0000480015157890 */ /* 0x000fe2000fffe0ff */
[----:B--2---:R0:W-:Y:S04]  /*38e0*/  STS.U8 [R159+UR11+0x2400], R76 ;  /* 0x0024004c9f007988 */ /* 0x0041e8000800000b */
[----:B---3--:R0:W-:Y:S04]  /*38f0*/  STS.U8 [R159+UR11+0x2800], R90 ;  /* 0x0028005a9f007988 */ /* 0x0081e8000800000b */
[----:B----4-:R0:W-:Y:S04]  /*3900*/  STS.U8 [R159+UR11+0x2c00], R112 ;  /* 0x002c00709f007988 */ /* 0x0101e8000800000b */
[----:B-----5:R0:W-:Y:S04]  /*3910*/  STS.U8 [R159+UR11+0x2000], R62 ;  /* 0x0020003e9f007988 */ /* 0x0201e8000800000b */
        /* <DEDUP_REMOVED lines=32> */
[----:B------:R1:W-:Y:S06]  /*3b20*/  MEMBAR.ALL.CTA ;  /* 0x0000000000007992 */ /* 0x0003ec0000008000 */
[----:B-1----:R-:W1:Y:S02]  /*3b30*/  FENCE.VIEW.ASYNC.S ;  /* 0x00000000000073c6 */ /* 0x002e640000000000 */
[----:B-1----:R-:W-:Y:S06]  /*3b40*/  BAR.SYNC.DEFER_BLOCKING 0x0 ;  /* 0x0000000000007b1d */ /* 0x002fec0000010000 */
[----:B------:R-:W-:Y:S05]  /*3b50*/  @P0 BRA `(.L_x_9) ;  /* 0x0000000000380947 */ /* 0x000fea0003800000 */
[----:B------:R-:W-:Y:S01]  /*3b60*/  UIADD3 UR26, UPT, UPT, UR10, 0x20, URZ ;  /* 0x000000200a1a7890 */ /* 0x000fe2000fffe0ff */
[----:B------:R-:W-:Y:S01]  /*3b70*/  UMOV UR16, UR6 ;  /* 0x0000000600107c82 */ /* 0x000fe20008000000 */
[----:B------:R-:W-:Y:S01]  /*3b80*/  UMOV UR17, 0x40004040 ;  /* 0x4000404000117882 */ /* 0x000fe20000000000 */
[----:B------:R-:W-:Y:S01]  /*3b90*/  UMOV UR18, 0x0 ;  /* 0x0000000000127882 */ /* 0x000fe20000000000 */
[----:B------:R-:W-:Y:S01]  /*3ba0*/  UMOV UR19, 0x8088010 ;  /* 0x0808801000137882 */ /* 0x000fe20000000000 */
[----:B------:R-:W-:Y:S01]  /*3bb0*/  UMOV UR8, UR21 ;  /* 0x0000001500087c82 */ /* 0x000fe20008000000 */
[----:B------:R-:W-:Y:S01]  /*3bc0*/  UMOV UR9, URZ ;  /* 0x000000ff00097c82 */ /* 0x000fe20008000000 */
[----:B------:R-:W-:Y:S01]  /*3bd0*/  UMOV UR28, 0x0 ;  /* 0x00000000001c7882 */ /* 0x000fe20000000000 */
[----:B------:R-:W-:Y:S01]  /*3be0*/  UMOV UR29, 0x8088010 ;  /* 0x08088010001d7882 */ /* 0x000fe20000000000 */
[----:B------:R1:W-:Y:S01]  /*3bf0*/  UTCQMMA gdesc[UR16], gdesc[UR12], tmem[UR10], tmem[UR18], idesc[UR19], UPT ;  /* 0x00ff120c100075ea */ /* 0x0003e2000b80030a */
[----:B------:R-:W-:Y:S01]  /*3c00*/  UMOV UR5, UR8 ;  /* 0x0000000800057c82 */ /* 0x000fe20008000000 */
[----:B------:R1:W-:Y:S01]  /*3c10*/  UTCQMMA gdesc[UR14], gdesc[UR12], tmem[UR26], tmem[UR28], idesc[UR29], UPT ;  /* 0x00ff1c0c0e0075ea */ /* 0x0003e2000b80031a */
[----:B------:R1:W-:Y:S01]  /*3c20*/  UTCBAR [UR5], URZ ;  /* 0x000000ff050073e9 */ /* 0x0003e200080000ff */
[----:B------:R-:W-:-:S02]  /*3c30*/  NOP ;  /* 0x0000000000007918 */ /* 0x000fc40000000000 */
.L_x_9:
[----:B------:R-:W-:Y:S01]  /*3c40*/  VIADD R60, R60, 0xffffffff ;  /* 0xffffffff3c3c7836 */ /* 0x000fe20000000000 */
[----:B------:R-:W-:Y:S01]  /*3c50*/  UIADD3 UR22, UPT, UPT, UR22, 0x1, URZ ;  /* 0x0000000116167890 */ /* 0x000fe2000fffe0ff */
[----:B------:R-:W-:Y:S01]  /*3c60*/  IADD3 R162, P3, PT, R58, R162, RZ ;  /* 0x000000a23aa27210 */ /* 0x000fe20007f7e0ff */
[----:B------:R-:W-:Y:S02]  /*3c70*/  IMAD.U32 R4, RZ, RZ, UR4 ;  /* 0x00000004ff047e24 */ /* 0x000fe4000f8e00ff */
[----:B------:R-:W-:Y:S01]  /*3c80*/  ISETP.NE.U32.AND P2, PT, R60, RZ, PT ;  /* 0x000000ff3c00720c */ /* 0x000fe20003f45070 */
[----:B------:R-:W-:Y:S01]  /*3c90*/  UISETP.GT.AND UP0, UPT, UR22, 0x1, UPT ;  /* 0x000000011600788c */ /* 0x000fe2000bf04270 */
[----:B------:R-:W-:Y:S02]  /*3ca0*/  VIADD R3, R3, 0xffffffe0 ;  /* 0xffffffe003037836 */ /* 0x000fe40000000000 */
[----:B------:R-:W-:Y:S01]  /*3cb0*/  IMAD.X R164, R158, 0x1, R164, P3 ;  /* 0x000000019ea47824 */ /* 0x000fe200018e06a4 */
[----:B-1----:R-:W-:-:S02]  /*3cc0*/  USEL UR5, URZ, 0x1, !UP0 ;  /* 0x00000001ff057887 */ /* 0x002fc4000c000000 */
[----:B------:R-:W-:Y:S02]  /*3cd0*/  USEL UR22, UR22, URZ, !UP0 ;  /* 0x000000ff16167287 */ /* 0x000fe4000c000000 */
[----:B------:R-:W-:-:S04]  /*3ce0*/  ULOP3.LUT UR5, UR4, UR5, URZ, 0x3c, !UPT ;  /* 0x0000000504057292 */ /* 0x000fc8000f8e3cff */
[----:B------:R-:W-:Y:S08]  /*3cf0*/  @P2 BRA `(.L_x_10) ;  /* 0xfffffff000082947 */ /* 0x000ff0000383ffff */
.L_x_7:
[----:B------:R-:W-:Y:S01]  /*3d00*/  ISETP.GE.AND P0, PT, R26, 0x20, PT ;  /* 0x000000201a00780c */ /* 0x000fe20003f06270 */
[----:B------:R-:W1:Y:S01]  /*3d10*/  LDCU UR5, c[0x0][0x3b4] ;  /* 0x00007680ff0577ac */ /* 0x000e620008000800 */
[----:B------:R-:W2:Y:S11]  /*3d20*/  LDCU.128 UR12, c[0x0][0x390] ;  /* 0x00007200ff0c77ac */ /* 0x000eb60008000c00 */
[----:B------:R-:W-:Y:S05]  /*3d30*/  @!P0 BRA `(.L_x_11) ;  /* 0x0000000000108947 */ /* 0x000fea0003800000 */
[----:B------:R-:W-:-:S06]  /*3d40*/  USHF.L.U32 UR4, UR4, 0x1f, URZ ;  /* 0x0000001f04047899 */ /* 0x000fcc00080006ff */
[----:B------:R-:W-:-:S04]  /*3d50*/  IMAD.U32 R3, RZ, RZ, UR4 ;  /* 0x00000004ff037e24 */ /* 0x000fc8000f8e00ff */
[----:B------:R-:W3:Y:S02]  /*3d60*/  SYNCS.PHASECHK.TRANS64.TRYWAIT P0, [UR21], R3 ;  /* 0x00000003ff0075a7 */ /* 0x000ee40008001115 */
[----:B---3--:R-:W-:Y:S05]  /*3d70*/  @!P0 BRA `(.L_x_12) ;  /* 0x0000001000a88947 */ /* 0x008fea0003800000 */
.L_x_11:
[----:B------:R-:W-:Y:S01]  /*3d80*/  BAR.SYNC.DEFER_BLOCKING 0x0 ;  /* 0x0000000000007b1d */ /* 0x000fe20000010000 */
[----:B--2---:R-:W-:Y:S01]  /*3d90*/  ISETP.GE.AND P0, PT, R0, UR14, PT ;  /* 0x0000000e00007c0c */ /* 0x004fe2000bf06270 */
[----:B------:R-:W-:Y:S02]  /*3da0*/  VIADD R37, R2, 0x1 ;  /* 0x0000000102257836 */ /* 0x000fe40000000000 */
[----:B-1----:R-:W-:Y:S01]  /*3db0*/  IMAD R0, R0, UR5, RZ ;  /* 0x0000000500007c24 */ /* 0x002fe2000f8e02ff */
[C---:B------:R-:W-:Y:S01]  /*3dc0*/  ISETP.LT.AND P6, PT, R2.reuse, UR15, !P0 ;  /* 0x0000000f02007c0c */ /* 0x040fe2000c7c1270 */
[----:B------:R-:W1:Y:S01]  /*3dd0*/  LDCU UR4, c[0x0][0x3b8] ;  /* 0x00007700ff0477ac */ /* 0x000e620008000800 */
[----:B------:R-:W-:Y:S01]  /*3de0*/  ISETP.LT.AND P3, PT, R37, UR15, !P0 ;  /* 0x0000000f25007c0c */ /* 0x000fe2000c761270 */
[----:B------:R-:W-:Y:S01]  /*3df0*/  VIADD R36, R2, 0x2 ;  /* 0x0000000202247836 */ /* 0x000fe20000000000 */
[----:B------:R-:W-:Y:S01]  /*3e00*/  IADD3 R47, P5, PT, R0, UR12, RZ ;  /* 0x0000000c002f7c10 */ /* 0x000fe2000ffbe0ff */
[----:B------:R-:W-:-:S03]  /*3e10*/  VIADD R41, R2, 0x3 ;  /* 0x0000000302297836 */ /* 0x000fc60000000000 */
[----:B------:R-:W-:Y:S02]  /*3e20*/  LEA.HI.X.SX32 R49, R0, UR13, 0x1, P5 ;  /* 0x0000000d00317c11 */ /* 0x000fe4000a8f0eff */
[----:B------:R-:W-:Y:S01]  /*3e30*/  ISETP.LT.AND P2, PT, R36, UR15, !P0 ;  /* 0x0000000f24007c0c */ /* 0x000fe2000c741270 */
[----:B------:R-:W2:Y:S02]  /*3e40*/  @!P4 SYNCS.CCTL.IV [UR11+0x4800] ;  /* 0x00480000ff00c9b1 */ /* 0x000ea4000800000b */
[----:B--2---:R-:W-:Y:S01]  /*3e50*/  BAR.SYNC.DEFER_BLOCKING 0x0 ;  /* 0x0000000000007b1d */ /* 0x004fe20000010000 */
[----:B-1----:R-:W-:-:S04]  /*3e60*/  IMAD R3, R2, UR4, RZ ;  /* 0x0000000402037c24 */ /* 0x002fc8000f8e02ff */
[----:B------:R-:W-:Y:S01]  /*3e70*/  VIADD R37, R3, UR4 ;  /* 0x0000000403257c36 */ /* 0x000fe20008000000 */
[----:B0-----:R-:W0:Y:S03]  /*3e80*/  LDTM.x32 R4, tmem[UR20] ;  /* 0x00000014000479ee */ /* 0x001e2600082c0000 */
[----:B------:R-:W-:-:S04]  /*3e90*/  VIADD R0, R37, UR4 ;  /* 0x0000000425007c36 */ /* 0x000fc80008000000 */
[----:B------:R-:W-:Y:S01]  /*3ea0*/  VIADD R42, R0, UR4 ;  /* 0x00000004002a7c36 */ /* 0x000fe20008000000 */
[----:B------:R-:W1:Y:S01]  /*3eb0*/  @!P4 SYNCS.CCTL.IV [UR11+0x4808] ;  /* 0x00480800ff00c9b1 */ /* 0x000e62000800000b */
[----:B------:R-:W-:Y:S01]  /*3ec0*/  IADD3 R36, P4, PT, R37, R47, RZ ;  /* 0x0000002f25247210 */ /* 0x000fe20007f9e0ff */
[----:B------:R-:W-:-:S03]  /*3ed0*/  NOP ;  /* 0x0000000000007918 */ /* 0x000fc60000000000 */
[----:B------:R-:W-:Y:S02]  /*3ee0*/  LEA.HI.X.SX32 R37, R37, R49, 0x1, P4 ;  /* 0x0000003125257211 */ /* 0x000fe400020f0eff */
[-C--:B------:R-:W-:Y:S02]  /*3ef0*/  IADD3 R40, P4, PT, R42, R47.reuse, RZ ;  /* 0x0000002f2a287210 */ /* 0x080fe40007f9e0ff */
[----:B0-----:R-:W-:Y:S02]  /*3f00*/  F2FP.SATFINITE.E4M3.F32.PACK_AB_MERGE_C R43, R5, R4, RZ ;  /* 0x00000004052b723e */ /* 0x001fe400048070ff */
[----:B------:R-:W-:Y:S02]  /*3f10*/  IADD3 R4, P5, PT, R3, R47, RZ ;  /* 0x0000002f03047210 */ /* 0x000fe40007fbe0ff */
[----:B------:R-:W-:Y:S02]  /*3f20*/  PRMT R45, R43, 0x9910, RZ ;  /* 0x000099102b2d7816 */ /* 0x000fe400000000ff */
[----:B------:R-:W-:Y:S01]  /*3f30*/  LEA.HI.X.SX32 R5, R3, R49, 0x1, P5 ;  /* 0x0000003103057211 */ /* 0x000fe200028f0eff */
[----:B------:R-:W-:Y:S01]  /*3f40*/  VIADD R3, R2, 0x4 ;  /* 0x0000000402037836 */ /* 0x000fe20000000000 */
[----:B------:R-:W-:-:S02]  /*3f50*/  IADD3 R38, P5, PT, R0, R47, RZ ;  /* 0x0000002f00267210 */ /* 0x000fc40007fbe0ff */
[----:B------:R-:W-:Y:S01]  /*3f60*/  F2FP.SATFINITE.E4M3.F32.PACK_AB_MERGE_C R7, R7, R6, RZ ;  /* 0x000000060707723e */ /* 0x000fe200048070ff */
[----:B------:R0:W-:Y:S01]  /*3f70*/  @P6 STG.E.U8 desc[UR24][R4.64], R43 ;  /* 0x0000002b04006986 */ /* 0x0001e2000c101118 */
[-C--:B------:R-:W-:Y:S01]  /*3f80*/  LEA.HI.X.SX32 R39, R0, R49.reuse, 0x1, P5 ;  /* 0x0000003100277211 */ /* 0x080fe200028f0eff */
[----:B------:R-:W-:Y:S01]  /*3f90*/  VIADD R0, R2, 0x5 ;  /* 0x0000000502007836 */ /* 0x000fe20000000000 */
[----:B------:R-:W-:Y:S02]  /*3fa0*/  ISETP.LT.AND P5, PT, R41, UR15, !P0 ;  /* 0x0000000f29007c0c */ /* 0x000fe4000c7a1270 */
[----:B------:R-:W-:Y:S02]  /*3fb0*/  SHF.R.S32.HI R45, RZ, 0x8, R45 ;  /* 0x00000008ff2d7819 */ /* 0x000fe4000001142d */
[----:B------:R-:W-:Y:S02]  /*3fc0*/  PRMT R6, R7, 0x9910, RZ ;  /* 0x0000991007067816 */ /* 0x000fe400000000ff */
[C---:B------:R-:W-:Y:S01]  /*3fd0*/  LEA.HI.X.SX32 R41, R42.reuse, R49, 0x1, P4 ;  /* 0x000000312a297211 */ /* 0x040fe200020f0eff */
[----:B------:R-:W-:Y:S01]  /*3fe0*/  VIADD R42, R42, UR4 ;  /* 0x000000042a2a7c36 */ /* 0x000fe20008000000 */
[----:B------:R-:W-:Y:S01]  /*3ff0*/  ISETP.LT.AND P4, PT, R3, UR15, !P0 ;  /* 0x0000000f03007c0c */ /* 0x000fe2000c781270 */
[----:B------:R2:W-:Y:S01]  /*4000*/  @P3 STG.E.U8 desc[UR24][R36.64], R45 ;  /* 0x0000002d24003986 */ /* 0x0005e2000c101118 */
[----:B------:R-:W-:Y:S01]  /*4010*/  ISETP.LT.AND P6, PT, R0, UR15, !P0 ;  /* 0x0000000f00007c0c */ /* 0x000fe2000c7c1270 */
[----:B------:R-:W-:Y:S01]  /*4020*/  VIADD R0, R2, 0x6 ;  /* 0x0000000602007836 */ /* 0x000fe20000000000 */
[----:B------:R-:W-:Y:S01]  /*4030*/  F2FP.SATFINITE.E4M3.F32.PACK_AB_MERGE_C R3, R9, R8, RZ ;  /* 0x000000080903723e */ /* 0x000fe200048070ff */
[----:B------:R-:W-:Y:S01]  /*4040*/  IMAD.MOV.U32 R9, RZ, RZ, R6 ;  /* 0x000000ffff097224 */ /* 0x000fe200078e0006 */
[----:B------:R3:W-:Y:S01]  /*4050*/  @P2 STG.E.U8 desc[UR24][R38.64], R7 ;  /* 0x0000000726002986 */ /* 0x0007e2000c101118 */
[----:B0-----:R-:W-:Y:S01]  /*4060*/  IADD3 R4, P2, PT, R42, R47, RZ ;  /* 0x0000002f2a047210 */ /* 0x001fe20007f5e0ff */
[----:B------:R-:W-:Y:S01]  /*4070*/  VIADD R6, R2, 0x7 ;  /* 0x0000000702067836 */ /* 0x000fe20000000000 */
[----:B------:R-:W-:Y:S01]  /*4080*/  ISETP.LT.AND P3, PT, R0, UR15, !P0 ;  /* 0x0000000f00007c0c */ /* 0x000fe2000c761270 */
[----:B------:R-:W-:Y:S01]  /*4090*/  VIADD R0, R2, 0x8 ;  /* 0x0000000802007836 */ /* 0x000fe20000000000 */
[----:B------:R-:W-:-:S02]  /*40a0*/  SHF.R.S32.HI R9, RZ, 0x8, R9 ;  /* 0x00000008ff097819 */ /* 0x000fc40000011409 */
[C---:B------:R-:W-:Y:S01]  /*40b0*/  LEA.HI.X.SX32 R5, R42.reuse, R49, 0x1, P2 ;  /* 0x000000312a057211 */ /* 0x040fe200010f0eff */
[----:B------:R-:W-:Y:S01]  /*40c0*/  VIADD R42, R42, UR4 ;  /* 0x000000042a2a7c36 */ /* 0x000fe20008000000 */
[----:B------:R-:W-:Y:S01]  /*40d0*/  ISETP.LT.AND P2, PT, R0, UR15, !P0 ;  /* 0x0000000f00007c0c */ /* 0x000fe2000c741270 */
[----:B------:R0:W-:Y:S01]  /*40e0*/  @P5 STG.E.U8 desc[UR24][R40.64], R9 ;  /* 0x0000000928005986 */ /* 0x0001e2000c101118 */
[----:B------:R-:W-:Y:S01]  /*40f0*/  ISETP.LT.AND P5, PT, R6, UR15, !P0 ;  /* 0x0000000f06007c0c */ /* 0x000fe2000c7a1270 */
[C---:B------:R-:W-:Y:S01]  /*4100*/  VIADD R0, R42.reuse, UR4 ;  /* 0x000000042a007c36 */ /* 0x040fe20008000000 */
[----:B--2---:R-:W-:Y:S01]  /*4110*/  PRMT R37, R3, 0x9910, RZ ;  /* 0x0000991003257816 */ /* 0x004fe200000000ff */
[----:B------:R2:W-:Y:S01]  /*4120*/  @P4 STG.E.U8 desc[UR24][R4.64], R3 ;  /* 0x0000000304004986 */ /* 0x0005e2000c101118 */
[----:B------:R-:W-:Y:S01]  /*4130*/  IADD3 R6, P4, PT, R42, R47, RZ ;  /* 0x0000002f2a067210 */ /* 0x000fe20007f9e0ff */
[----:B------:R-:W-:Y:S01]  /*4140*/  VIADD R36, R2, 0x9 ;  /* 0x0000000902247836 */ /* 0x000fe20000000000 */
[----:B------:R-:W-:-:S02]  /*4150*/  SHF.R.S32.HI R37, RZ, 0x8, R37 ;  /* 0x00000008ff257819 */ /* 0x000fc40000011425 */
[----:B---3--:R-:W-:Y:S02]  /*4160*/  LEA.HI.X.SX32 R7, R42, R49, 0x1, P4 ;  /* 0x000000312a077211 */ /* 0x008fe400020f0eff */
[----:B------:R-:W-:Y:S02]  /*4170*/  IADD3 R8, P4, PT, R0, R47, RZ ;  /* 0x0000002f00087210 */ /* 0x000fe40007f9e0ff */
[----:B------:R-:W-:Y:S01]  /*4180*/  F2FP.SATFINITE.E4M3.F32.PACK_AB_MERGE_C R11, R11, R10, RZ ;  /* 0x0000000a0b0b723e */ /* 0x000fe200048070ff */
[----:B------:R-:W-:Y:S01]  /*4190*/  VIADD R10, R2, 0xa ;  /* 0x0000000a020a7836 */ /* 0x000fe20000000000 */
[C---:B0-----:R-:W-:Y:S01]  /*41a0*/  LEA.HI.X.SX32 R9, R0.reuse, R49, 0x1, P4 ;  /* 0x0000003100097211 */ /* 0x041fe200020f0eff */
[----:B------:R-:W-:Y:S01]  /*41b0*/  VIADD R0, R0, UR4 ;  /* 0x0000000400007c36 */ /* 0x000fe20008000000 */
[----:B------:R0:W-:Y:S01]  /*41c0*/  @P6 STG.E.U8 desc[UR24][R6.64], R37 ;  /* 0x0000002506006986 */ /* 0x0001e2000c101118 */
[----:B------:R-:W-:Y:S01]  /*41d0*/  F2FP.SATFINITE.E4M3.F32.PACK_AB_MERGE_C R13, R13, R12, RZ ;  /* 0x0000000c0d0d723e */ /* 0x000fe200048070ff */
[----:B------:R-:W-:Y:S01]  /*41e0*/  VIADD R12, R2, 0x1f ;  /* 0x0000001f020c7836 */ /* 0x000fe20000000000 */
[----:B------:R-:W-:Y:S01]  /*41f0*/  ISETP.LT.AND P4, PT, R10, UR15, !P0 ;  /* 0x0000000f0a007c0c */ /* 0x000fe2000c781270 */
[----:B------:R3:W-:Y:S01]  /*4200*/  @P3 STG.E.U8 desc[UR24][R8.64], R11 ;  /* 0x0000000b08003986 */ /* 0x0007e2000c101118 */
[C---:B--2---:R-:W-:Y:S01]  /*4210*/  IADD3 R4, P3, PT, R0.reuse, R47, RZ ;  /* 0x0000002f00047210 */ /* 0x044fe20007f7e0ff */
[----:B------:R-:W-:Y:S01]  /*4220*/  VIADD R3, R0, UR4 ;  /* 0x0000000400037c36 */ /* 0x000fe20008000000 */
[----:B------:R-:W-:-:S02]  /*4230*/  PRMT R10, R11, 0x9910, RZ ;  /* 0x000099100b0a7816 */ /* 0x000fc400000000ff */
[----:B------:R-:W-:Y:S01]  /*4240*/  LEA.HI.X.SX32 R5, R0, R49, 0x1, P3 ;  /* 0x0000003100057211 */ /* 0x000fe200018f0eff */
[----:B------:R-:W-:Y:S01]  /*4250*/  VIADD R0, R2, 0xc ;  /* 0x0000000c02007836 */ /* 0x000fe20000000000 */
[----:B------:R-:W-:Y:S02]  /*4260*/  ISETP.LT.AND P6, PT, R36, UR15, !P0 ;  /* 0x0000000f24007c0c */ /* 0x000fe4000c7c1270 */
[C---:B0-----:R-:W-:Y:S02]  /*4270*/  IADD3 R6, P3, PT, R3.reuse, R47, RZ ;  /* 0x0000002f03067210 */ /* 0x041fe40007f7e0ff */
[----:B------:R-:W-:Y:S01]  /*4280*/  SHF.R.S32.HI R37, RZ, 0x8, R10 ;  /* 0x00000008ff257819 */ /* 0x000fe2000001140a */
[----:B------:R-:W-:Y:S01]  /*4290*/  VIADD R10, R2, 0xb ;  /* 0x0000000b020a7836 */ /* 0x000fe20000000000 */
[C---:B------:R-:W-:Y:S01]  /*42a0*/  LEA.HI.X.SX32 R7, R3.reuse, R49, 0x1, P3 ;  /* 0x0000003103077211 */ /* 0x040fe200018f0eff */
[----:B------:R-:W-:Y:S01]  /*42b0*/  VIADD R3, R3, UR4 ;  /* 0x0000000403037c36 */ /* 0x000fe20008000000 */
[----:B------:R-:W-:Y:S01]  /*42c0*/  ISETP.LT.AND P3, PT, R0, UR15, !P0 ;  /* 0x0000000f00007c0c */ /* 0x000fe2000c761270 */
[----:B------:R0:W-:Y:S01]  /*42d0*/  @P5 STG.E.U8 desc[UR24][R4.64], R37 ;  /* 0x0000002504005986 */ /* 0x0001e2000c101118 */
[----:B---3--:R-:W-:Y:S01]  /*42e0*/  PRMT R11, R13, 0x9910, RZ ;  /* 0x000099100d0b7816 */ /* 0x008fe200000000ff */
[----:B------:R-:W-:Y:S01]  /*42f0*/  VIADD R0, R3, UR4 ;  /* 0x0000000403007c36 */ /* 0x000fe20008000000 */
[----:B------:R-:W-:Y:S01]  /*4300*/  F2FP.SATFINITE.E4M3.F32.PACK_AB_MERGE_C R15, R15, R14, RZ ;  /* 0x0000000e0f0f723e */ /* 0x000fe200048070ff */
[----:B------:R2:W-:Y:S01]  /*4310*/  @P2 STG.E.U8 desc[UR24][R6.64], R13 ;  /* 0x0000000d06002986 */ /* 0x0005e2000c101118 */
[----:B------:R-:W-:-:S02]  /*4320*/  IADD3 R8, P2, PT, R3, R47, RZ ;  /* 0x0000002f03087210 */ /* 0x000fc40007f5e0ff */
[----:B------:R-:W-:Y:S02]  /*4330*/  SHF.R.S32.HI R11, RZ, 0x8, R11 ;  /* 0x00000008ff0b7819 */ /* 0x000fe4000001140b */
[----:B------:R-:W-:Y:S01]  /*4340*/  LEA.HI.X.SX32 R9, R3, R49, 0x1, P2 ;  /* 0x0000003103097211 */ /* 0x000fe200010f0eff */
[----:B------:R-:W-:Y:S01]  /*4350*/  VIADD R3, R2, 0xe ;  /* 0x0000000e02037836 */ /* 0x000fe20000000000 */
[----:B------:R-:W-:Y:S01]  /*4360*/  ISETP.LT.AND P5, PT, R10, UR15, !P0 ;  /* 0x0000000f0a007c0c */ /* 0x000fe2000c7a1270 */
[----:B------:R-:W-:Y:S01]  /*4370*/  VIADD R10, R2, 0xd ;  /* 0x0000000d020a7836 */ /* 0x000fe20000000000 */
[C---:B0-----:R-:W-:Y:S01]  /*4380*/  IADD3 R4, P2, PT, R0.reuse, R47, RZ ;  /* 0x0000002f00047210 */ /* 0x041fe20007f5e0ff */
[----:B------:R0:W-:Y:S01]  /*4390*/  @P6 STG.E.U8 desc[UR24][R8.64], R11 ;  /* 0x0000000b08006986 */ /* 0x0001e2000c101118 */
[----:B------:R-:W-:Y:S02]  /*43a0*/  F2FP.SATFINITE.E4M3.F32.PACK_AB_MERGE_C R17, R17, R16, RZ ;  /* 0x000000101111723e */ /* 0x000fe400048070ff */
[C---:B------:R-:W-:Y:S01]  /*43b0*/  LEA.HI.X.SX32 R5, R0.reuse, R49, 0x1, P2 ;  /* 0x0000003100057211 */ /* 0x040fe200010f0eff */
[----:B------:R-:W-:Y:S01]  /*43c0*/  VIADD R0, R0, UR4 ;  /* 0x0000000400007c36 */ /* 0x000fe20008000000 */
[----:B------:R-:W-:-:S02]  /*43d0*/  ISETP.LT.AND P2, PT, R3, UR15, !P0 ;  /* 0x0000000f03007c0c */ /* 0x000fc4000c741270 */
[----:B------:R-:W-:Y:S01]  /*43e0*/  ISETP.LT.AND P6, PT, R10, UR15, !P0 ;  /* 0x0000000f0a007c0c */ /* 0x000fe2000c7c1270 */
[----:B------:R3:W-:Y:S01]  /*43f0*/  @P4 STG.E.U8 desc[UR24][R4.64], R15 ;  /* 0x0000000f04004986 */ /* 0x0007e2000c101118 */
[C---:B--2---:R-:W-:Y:S01]  /*4400*/  IADD3 R6, P4, PT, R0.reuse, R47, RZ ;  /* 0x0000002f00067210 */ /* 0x044fe20007f9e0ff */
[C---:B------:R-:W-:Y:S01]  /*4410*/  VIADD R3, R0.reuse, UR4 ;  /* 0x0000000400037c36 */ /* 0x040fe20008000000 */
[----:B------:R-:W-:Y:S02]  /*4420*/  PRMT R10, R15, 0x9910, RZ ;  /* 0x000099100f0a7816 */ /* 0x000fe400000000ff */
[----:B------:R-:W-:Y:S01]  /*4430*/  LEA.HI.X.SX32 R7, R0, R49, 0x1, P4 ;  /* 0x0000003100077211 */ /* 0x000fe200020f0eff */
[C---:B------:R-:W-:Y:S01]  /*4440*/  VIADD R0, R2.reuse, 0x10 ;  /* 0x0000001002007836 */ /* 0x040fe20000000000 */
[C---:B0-----:R-:W-:Y:S02]  /*4450*/  IADD3 R8, P4, PT, R3.reuse, R47, RZ ;  /* 0x0000002f03087210 */ /* 0x041fe40007f9e0ff */
[----:B------:R-:W-:Y:S01]  /*4460*/  SHF.R.S32.HI R11, RZ, 0x8, R10 ;  /* 0x00000008ff0b7819 */ /* 0x000fe2000001140a */
[----:B------:R-:W-:Y:S01]  /*4470*/  VIADD R10, R2, 0xf ;  /* 0x0000000f020a7836 */ /* 0x000fe20000000000 */
[C---:B------:R-:W-:Y:S01]  /*4480*/  LEA.HI.X.SX32 R9, R3.reuse, R49, 0x1, P4 ;  /* 0x0000003103097211 */ /* 0x040fe200020f0eff */
[----:B------:R-:W-:Y:S01]  /*4490*/  VIADD R3, R3, UR4 ;  /* 0x0000000403037c36 */ /* 0x000fe20008000000 */
[----:B------:R-:W-:Y:S01]  /*44a0*/  ISETP.LT.AND P4, PT, R0, UR15, !P0 ;  /* 0x0000000f00007c0c */ /* 0x000fe2000c781270 */
[----:B------:R0:W-:Y:S01]  /*44b0*/  @P5 STG.E.U8 desc[UR24][R6.64], R11 ;  /* 0x0000000b06005986 */ /* 0x0001e2000c101118 */
[----:B------:R-:W-:Y:S01]  /*44c0*/  ISETP.LT.AND P5, PT, R10, UR15, !P0 ;  /* 0x0000000f0a007c0c */ /* 0x000fe2000c7a1270 */
[----:B------:R-:W-:Y:S01]  /*44d0*/  VIADD R0, R3, UR4 ;  /* 0x0000000403007c36 */ /* 0x000fe20008000000 */
[----:B------:R-:W-:Y:S01]  /*44e0*/  PRMT R10, R17, 0x9910, RZ ;  /* 0x00009910110a7816 */ /* 0x000fe200000000ff */
[----:B------:R2:W-:Y:S01]  /*44f0*/  @P3 STG.E.U8 desc[UR24][R8.64], R17 ;  /* 0x0000001108003986 */ /* 0x0005e2000c101118 */
[----:B---3--:R-:W-:-:S02]  /*4500*/  IADD3 R4, P3, PT, R3, R47, RZ ;  /* 0x0000002f03047210 */ /* 0x008fc40007f7e0ff */
[----:B------:R-:W-:Y:S02]  /*4510*/  F2FP.SATFINITE.E4M3.F32.PACK_AB_MERGE_C R19, R19, R18, RZ ;  /* 0x000000121313723e */ /* 0x000fe400048070ff */
[----:B------:R-:W-:Y:S01]  /*4520*/  LEA.HI.X.SX32 R5, R3, R49, 0x1, P3 ;  /* 0x0000003103057211 */ /* 0x000fe200018f0eff */
[----:B------:R-:W-:Y:S01]  /*4530*/  VIADD R3, R2, 0x12 ;  /* 0x0000001202037836 */ /* 0x000fe20000000000 */
[----:B------:R-:W-:Y:S02]  /*4540*/  F2FP.SATFINITE.E4M3.F32.PACK_AB_MERGE_C R21, R21, R20, RZ ;  /* 0x000000141515723e */ /* 0x000fe400048070ff */
[----:B0-----:R-:W-:Y:S02]  /*4550*/  IADD3 R6, P3, PT, R0, R47, RZ ;  /* 0x0000002f00067210 */ /* 0x001fe40007f7e0ff */
[----:B------:R-:W-:Y:S01]  /*4560*/  SHF.R.S32.HI R11, RZ, 0x8, R10 ;  /* 0x00000008ff0b7819 */ /* 0x000fe2000001140a */
[----:B------:R-:W-:Y:S01]  /*4570*/  VIADD R10, R2, 0x11 ;  /* 0x00000011020a7836 */ /* 0x000fe20000000000 */
[C---:B------:R-:W-:Y:S01]  /*4580*/  LEA.HI.X.SX32 R7, R0.reuse, R49, 0x1, P3 ;  /* 0x0000003100077211 */ /* 0x040fe200018f0eff */
[----:B------:R-:W-:Y:S01]  /*4590*/  VIADD R0, R0, UR4 ;  /* 0x0000000400007c36 */ /* 0x000fe20008000000 */
[----:B------:R-:W-:Y:S01]  /*45a0*/  ISETP.LT.AND P3, PT, R3, UR15, !P0 ;  /* 0x0000000f03007c0c */ /* 0x000fe2000c761270 */
[----:B------:R0:W-:Y:S01]  /*45b0*/  @P6 STG.E.U8 desc[UR24][R4.64], R11 ;  /* 0x0000000b04006986 */ /* 0x0001e2000c101118 */
[----:B------:R-:W-:Y:S01]  /*45c0*/  ISETP.LT.AND P6, PT, R10, UR15, !P0 ;  /* 0x0000000f0a007c0c */ /* 0x000fe2000c7c1270 */
[C---:B------:R-:W-:Y:S01]  /*45d0*/  VIADD R3, R0.reuse, UR4 ;  /* 0x0000000400037c36 */ /* 0x040fe20008000000 */
[----:B------:R-:W-:Y:S01]  /*45e0*/  PRMT R10, R19, 0x9910, RZ ;  /* 0x00009910130a7816 */ /* 0x000fe200000000ff */
[----:B------:R3:W-:Y:S01]  /*45f0*/  @P2 STG.E.U8 desc[UR24][R6.64], R19 ;  /* 0x0000001306002986 */ /* 0x0007e2000c101118 */
[----:B--2---:R-:W-:-:S02]  /*4600*/  IADD3 R8, P2, PT, R0, R47, RZ ;  /* 0x0000002f00087210 */ /* 0x004fc40007f5e0ff */
[----:B------:R-:W-:Y:S02]  /*4610*/  F2FP.SATFINITE.E4M3.F32.PACK_AB_MERGE_C R23, R23, R22, RZ ;  /* 0x000000161717723e */ /* 0x000fe400048070ff */
[----:B------:R-:W-:Y:S01]  /*4620*/  LEA.HI.X.SX32 R9, R0, R49, 0x1, P2 ;  /* 0x0000003100097211 */ /* 0x000fe200010f0eff */
[C---:B------:R-:W-:Y:S01]  /*4630*/  VIADD R0, R2.reuse, 0x14 ;  /* 0x0000001402007836 */ /* 0x040fe20000000000 */
[----:B------:R-:W-:Y:S02]  /*4640*/  F2FP.SATFINITE.E4M3.F32.PACK_AB_MERGE_C R25, R25, R24, RZ ;  /* 0x000000181919723e */ /* 0x000fe400048070ff */
        /* <DEDUP_REMOVED lines=28> */
[----:B------:R-:W-:Y:S02]  /*4810*/  PRMT R13, R29, 0x9910, RZ ;  /* 0x000099101d0d7816 */ /* 0x000fe400000000ff */
[----:B------:R-:W-:Y:S01]  /*4820*/  LEA.HI.X.SX32 R5, R0, R49, 0x1, P3 ;  /* 0x0000003100057211 */ /* 0x000fe200018f0eff */
[C---:B------:R-:W-:Y:S01]  /*4830*/  VIADD R0, R2.reuse, 0x18 ;  /* 0x0000001802007836 */ /* 0x040fe20000000000 */
[----:B------:R-:W-:Y:S02]  /*4840*/  SHF.R.S32.HI R13, RZ, 0x8, R13 ;  /* 0x00000008ff0d7819 */ /* 0x000fe4000001140d */
        /* <DEDUP_REMOVED lines=31> */
[----:B------:R-:W-:Y:S02]  /*4a40*/  PRMT R15, R33, 0x9910, RZ ;  /* 0x00009910210f7816 */ /* 0x000fe400000000ff */
        /* <DEDUP_REMOVED lines=11> */
[----:B---3--:R-:W-:Y:S01]  /*4b00*/  IADD3 R4, P3, PT, R3, R47, RZ ;  /* 0x0000002f03047210 */ /* 0x008fe20007f7e0ff */
[----:B------:R-:W-:Y:S01]  /*4b10*/  VIADD R10, R2, 0x1d ;  /* 0x0000001d020a7836 */ /* 0x000fe20000000000 */
[----:B------:R-:W-:-:S02]  /*4b20*/  SHF.R.S32.HI R15, RZ, 0x8, R15 ;  /* 0x00000008ff0f7819 */ /* 0x000fc4000001140f */
[----:B------:R-:W-:Y:S01]  /*4b30*/  LEA.HI.X.SX32 R5, R3, R49, 0x1, P3 ;  /* 0x0000003103057211 */ /* 0x000fe200018f0eff */
[----:B------:R-:W-:Y:S01]  /*4b40*/  VIADD R3, R0, UR4 ;  /* 0x0000000400037c36 */ /* 0x000fe20008000000 */
[----:B------:R-:W-:Y:S01]  /*4b50*/  SHF.R.S32.HI R17, RZ, 0x8, R17 ;  /* 0x00000008ff117819 */ /* 0x000fe20000011411 */
[----:B0-----:R-:W-:Y:S01]  /*4b60*/  VIADD R11, R2, 0x1e ;  /* 0x0000001e020b7836 */ /* 0x001fe20000000000 */
[CC--:B------:R-:W-:Y:S01]  /*4b70*/  IADD3 R6, P3, PT, R0.reuse, R47.reuse, RZ ;  /* 0x0000002f00067210 */ /* 0x0c0fe20007f7e0ff */
[----:B------:R0:W-:Y:S01]  /*4b80*/  @P6 STG.E.U8 desc[UR24][R4.64], R13 ;  /* 0x0000000d04006986 */ /* 0x0001e2000c101118 */
[C---:B--2---:R-:W-:Y:S02]  /*4b90*/  IADD3 R8, P6, PT, R3.reuse, R47, RZ ;  /* 0x0000002f03087210 */ /* 0x044fe40007fde0ff */
[----:B------:R-:W-:Y:S01]  /*4ba0*/  LEA.HI.X.SX32 R7, R0, R49, 0x1, P3 ;  /* 0x0000003100077211 */ /* 0x000fe200018f0eff */
[----:B------:R-:W-:Y:S01]  /*4bb0*/  VIADD R0, R3, UR4 ;  /* 0x0000000403007c36 */ /* 0x000fe20008000000 */
[----:B------:R-:W-:-:S02]  /*4bc0*/  ISETP.LT.AND P3, PT, R10, UR15, !P0 ;  /* 0x0000000f0a007c0c */ /* 0x000fc4000c761270 */
[----:B------:R-:W-:Y:S01]  /*4bd0*/  LEA.HI.X.SX32 R9, R3, R49, 0x1, P6 ;  /* 0x0000003103097211 */ /* 0x000fe200030f0eff */
[C---:B------:R-:W-:Y:S01]  /*4be0*/  VIADD R3, R0.reuse, UR4 ;  /* 0x0000000400037c36 */ /* 0x040fe20008000000 */
[C---:B------:R-:W-:Y:S01]  /*4bf0*/  IADD3 R10, P6, PT, R0.reuse, R47, RZ ;  /* 0x0000002f000a7210 */ /* 0x040fe20007fde0ff */
[----:B------:R2:W-:Y:S01]  /*4c00*/  @P2 STG.E.U8 desc[UR24][R6.64], R31 ;  /* 0x0000001f06002986 */ /* 0x0005e2000c101118 */
[----:B------:R-:W-:Y:S02]  /*4c10*/  ISETP.LT.AND P2, PT, R11, UR15, !P0 ;  /* 0x0000000f0b007c0c */ /* 0x000fe4000c741270 */
[----:B------:R-:W-:Y:S01]  /*4c20*/  LEA.HI.X.SX32 R11, R0, R49, 0x1, P6 ;  /* 0x00000031000b7211 */ /* 0x000fe200030f0eff */
[C---:B------:R-:W-:Y:S01]  /*4c30*/  VIADD R0, R3.reuse, UR4 ;  /* 0x0000000403007c36 */ /* 0x040fe20008000000 */
[----:B------:R-:W-:Y:S02]  /*4c40*/  IADD3 R2, P6, PT, R3, R47, RZ ;  /* 0x0000002f03027210 */ /* 0x000fe40007fde0ff */
[----:B------:R-:W-:-:S02]  /*4c50*/  ISETP.LT.AND P0, PT, R12, UR15, !P0 ;  /* 0x0000000f0c007c0c */ /* 0x000fc4000c701270 */
[----:B------:R-:W-:Y:S02]  /*4c60*/  LEA.HI.X.SX32 R3, R3, R49, 0x1, P6 ;  /* 0x0000003103037211 */ /* 0x000fe400030f0eff */
[C---:B0-----:R-:W-:Y:S01]  /*4c70*/  IADD3 R4, P6, PT, R0.reuse, R47, RZ ;  /* 0x0000002f00047210 */ /* 0x041fe20007fde0ff */
[C---:B--2---:R-:W-:Y:S01]  /*4c80*/  VIADD R7, R0.reuse, UR4 ;  /* 0x0000000400077c36 */ /* 0x044fe20008000000 */
[----:B------:R-:W-:Y:S02]  /*4c90*/  PRMT R13, R31, 0x9910, RZ ;  /* 0x000099101f0d7816 */ /* 0x000fe400000000ff */
[----:B------:R-:W-:Y:S02]  /*4ca0*/  LEA.HI.X.SX32 R5, R0, R49, 0x1, P6 ;  /* 0x0000003100057211 */ /* 0x000fe400030f0eff */
[----:B------:R-:W-:Y:S02]  /*4cb0*/  IADD3 R6, P6, PT, R7, R47, RZ ;  /* 0x0000002f07067210 */ /* 0x000fe40007fde0ff */
[----:B------:R-:W-:-:S02]  /*4cc0*/  SHF.R.S32.HI R13, RZ, 0x8, R13 ;  /* 0x00000008ff0d7819 */ /* 0x000fc4000001140d */
[----:B------:R-:W-:-:S03]  /*4cd0*/  LEA.HI.X.SX32 R7, R7, R49, 0x1, P6 ;  /* 0x0000003107077211 */ /* 0x000fc600030f0eff */
[----:B------:R0:W-:Y:S04]  /*4ce0*/  @P5 STG.E.U8 desc[UR24][R8.64], R13 ;  /* 0x0000000d08005986 */ /* 0x0001e8000c101118 */
[----:B------:R0:W-:Y:S04]  /*4cf0*/  @P4 STG.E.U8 desc[UR24][R10.64], R33 ;  /* 0x000000210a004986 */ /* 0x0001e8000c101118 */
[----:B------:R0:W-:Y:S04]  /*4d00*/  @P3 STG.E.U8 desc[UR24][R2.64], R15 ;  /* 0x0000000f02003986 */ /* 0x0001e8000c101118 */
[----:B------:R0:W-:Y:S04]  /*4d10*/  @P2 STG.E.U8 desc[UR24][R4.64], R35 ;  /* 0x0000002304002986 */ /* 0x0001e8000c101118 */
[----:B------:R0:W-:Y:S01]  /*4d20*/  @P0 STG.E.U8 desc[UR24][R6.64], R17 ;  /* 0x0000001106000986 */ /* 0x0001e2000c101118 */
[----:B-1----:R-:W-:Y:S06]  /*4d30*/  BAR.SYNC.DEFER_BLOCKING 0x0 ;  /* 0x0000000000007b1d */ /* 0x002fec0000010000 */
[----:B------:R-:W-:Y:S05]  /*4d40*/  @P1 BRA `(.L_x_13) ;  /* 0x0000000000a01947 */ /* 0x000fea0003800000 */
[----:B------:R-:W1:Y:S01]  /*4d50*/  S2UR UR5, SR_CgaCtaId ;  /* 0x00000000000579c3 */ /* 0x000e620000008800 */
[----:B------:R-:W-:Y:S01]  /*4d60*/  NOP ;  /* 0x0000000000007918 */ /* 0x000fe20000000000 */
[----:B------:R-:W-:Y:S01]  /*4d70*/  UMOV UR4, 0x50 ;  /* 0x0000005000047882 */ /* 0x000fe20000000000 */
[----:B------:R-:W-:Y:S02]  /*4d80*/  IMAD.U32 R0, RZ, RZ, UR10 ;  /* 0x0000000aff007e24 */ /* 0x000fe4000f8e00ff */
[----:B0-----:R-:W-:Y:S02]  /*4d90*/  IMAD.MOV.U32 R3, RZ, RZ, 0x3 ;  /* 0x00000003ff037424 */ /* 0x001fe400078e00ff */
[----:B------:R-:W-:Y:S01]  /*4da0*/  IMAD.MOV.U32 R7, RZ, RZ, 0x1 ;  /* 0x00000001ff077424 */ /* 0x000fe200078e00ff */
[----:B------:R-:W-:-:S04]  /*4db0*/  LOP3.LUT R0, R0, 0xffff, RZ, 0xc0, !PT ;  /* 0x0000ffff00007812 */ /* 0x000fc800078ec0ff */
[----:B------:R-:W-:-:S05]  /*4dc0*/  SHF.R.U32.HI R0, RZ, 0x5, R0 ;  /* 0x00000005ff007819 */ /* 0x000fca0000011600 */
[----:B------:R-:W-:Y:S01]  /*4dd0*/  VIADD R2, R0, 0x10 ;  /* 0x0000001000027836 */ /* 0x000fe20000000000 */
[----:B------:R-:W-:Y:S01]  /*4de0*/  SHF.L.U32 R0, R3, R0, RZ ;  /* 0x0000000003007219 */ /* 0x000fe200000006ff */
[----:B-1----:R-:W-:-:S03]  /*4df0*/  ULEA UR6, UR5, UR4, 0x18 ;  /* 0x0000000405067291 */ /* 0x002fc6000f8ec0ff */
[----:B------:R-:W-:-:S04]  /*4e00*/  SHF.L.U32 R3, R7, R2, RZ ;  /* 0x0000000207037219 */ /* 0x000fc800000006ff */
[----:B------:R-:W-:Y:S02]  /*4e10*/  LOP3.LUT R0, R3, R0, RZ, 0xfc, !PT ;  /* 0x0000000003007212 */ /* 0x000fe400078efcff */
[----:B------:R-:W0:Y:S02]  /*4e20*/  LDS R5, [UR6] ;  /* 0x00000006ff057984 */ /* 0x000e240008000800 */
[C---:B------:R-:W-:Y:S02]  /*4e30*/  LOP3.LUT R2, R0.reuse, 0xffff, RZ, 0xc0, !PT ;  /* 0x0000ffff00027812 */ /* 0x040fe400078ec0ff */
[----:B0-----:R-:W-:-:S04]  /*4e40*/  LOP3.LUT R3, R0, 0xffff, R5, 0x80, !PT ;  /* 0x0000ffff00037812 */ /* 0x001fc800078e8005 */
[----:B------:R-:W-:-:S13]  /*4e50*/  ISETP.NE.AND P0, PT, R3, R2, PT ;  /* 0x000000020300720c */ /* 0x000fda0003f05270 */
[----:B------:R-:W-:Y:S05]  /*4e60*/  @P0 BRA `(.L_x_14) ;  /* 0x0000000000500947 */ /* 0x000fea0003800000 */
[----:B------:R-:W-:Y:S02]  /*4e70*/  SHF.R.U32.HI R5, RZ, 0x10, R5 ;  /* 0x00000010ff057819 */ /* 0x000fe40000011605 */
[----:B------:R-:W-:-:S04]  /*4e80*/  SHF.R.U32.HI R2, RZ, 0x10, R0 ;  /* 0x00000010ff027819 */ /* 0x000fc80000011600 */
[----:B------:R-:W-:-:S04]  /*4e90*/  LOP3.LUT R5, R5, R2, RZ, 0xc0, !PT ;  /* 0x0000000205057212 */ /* 0x000fc800078ec0ff */
[----:B------:R-:W-:-:S13]  /*4ea0*/  ISETP.NE.AND P0, PT, R5, R2, PT ;  /* 0x000000020500720c */ /* 0x000fda0003f05270 */
[----:B------:R-:W-:Y:S05]  /*4eb0*/  @P0 BRA `(.L_x_15) ;  /* 0x0000000000300947 */ /* 0x000fea0003800000 */
[----:B------:R-:W-:Y:S01]  /*4ec0*/  R2UR UR4, R0 ;  /* 0x00000000000472ca */ /* 0x000fe200000e0000 */
[----:B------:R-:W-:Y:S01]  /*4ed0*/  VOTEU.ANY UR5, UPT, PT ;  /* 0x0000000000057886 */ /* 0x000fe200038e0100 */
[----:B------:R-:W0:Y:S01]  /*4ee0*/  S2R R0, SR_LANEID ;  /* 0x0000000000007919 */ /* 0x000e220000000000 */
[----:B------:R-:W-:-:S10]  /*4ef0*/  UFLO.U32 UR5, UR5 ;  /* 0x00000005000572bd */ /* 0x000fd400080e0000 */
[----:B------:R-:W-:-:S06]  /*4f00*/  ULOP3.LUT UR4, URZ, UR4, URZ, 0x33, !UPT ;  /* 0x00000004ff047292 */ /* 0x000fcc000f8e33ff */
[----:B------:R-:W-:-:S04]  /*4f10*/  IMAD.U32 R2, RZ, RZ, UR4 ;  /* 0x00000004ff027e24 */ /* 0x000fc8000f8e00ff */
[----:B------:R-:W1:Y:S02]  /*4f20*/  REDUX UR7, R2 ;  /* 0x00000000020773c4 */ /* 0x000e640000000000 */
[----:B------:R2:W-:Y:S01]  /*4f30*/  UTCATOMSWS.AND URZ, UR4 ;  /* 0x0000000400ff79e3 */ /* 0x0005e20008000000 */
[----:B0-----:R-:W-:Y:S01]  /*4f40*/  ISETP.EQ.U32.AND P0, PT, R0, UR5, PT ;  /* 0x0000000500007c0c */ /* 0x001fe2000bf02070 */
[----:B-1----:R-:W-:-:S12]  /*4f50*/  IMAD.U32 R0, RZ, RZ, UR7 ;  /* 0x00000007ff007e24 */ /* 0x002fd8000f8e00ff */
[----:B------:R2:W-:Y:S01]  /*4f60*/  @P0 ATOMS.AND RZ, [UR6], R0 ;  /* 0x00000000ffff098c */ /* 0x0005e2000a800006 */
[----:B------:R-:W-:Y:S05]  /*4f70*/  BRA `(.L_x_13) ;  /* 0x0000000000147947 */ /* 0x000fea0003800000 */
.L_x_15:
[----:B------:R-:W-:-:S07]  /*4f80*/  MOV R2, 0x4fa0 ;  /* 0x00004fa000027802 */ /* 0x000fce0000000f00 */
[----:B------:R-:W-:Y:S05]  /*4f90*/  CALL.REL.NOINC `($__internal_0_$__cuda_sm10x_tcgen05_guardrail_trap_col_being_dealloced_not_returned_by_alloc) ;  /* 0x00000000002c7944 */ /* 0x000fea0003c00000 */
[----:B------:R-:W-:Y:S05]  /*4fa0*/  BRA `(.L_x_13) ;  /* 0x0000000000087947 */ /* 0x000fea0003800000 */
.L_x_14:
[----:B------:R-:W-:-:S07]  /*4fb0*/  MOV R2, 0x4fd0 ;  /* 0x00004fd000027802 */ /* 0x000fce0000000f00 */
[----:B------:R-:W-:Y:S05]  /*4fc0*/  CALL.REL.NOINC `($__internal_2_$__cuda_sm10x_tcgen05_guardrail_trap_unallocated_columns_being_dealloced) ;  /* 0x0000000000387944 */ /* 0x000fea0003c00000 */
.L_x_13:
[----:B------:R-:W-:Y:S01]  /*4fd0*/  NOP ;  /* 0x0000000000007918 */ /* 0x000fe20000000000 */
[----:B--2---:R-:W-:Y:S05]  /*4fe0*/  EXIT ;  /* 0x000000000000794d */ /* 0x004fea0003800000 */
.L_x_8:
[----:B------:R-:W1:Y:S02]  /*4ff0*/  SYNCS.PHASECHK.TRANS64.TRYWAIT P2, [UR21], R22 ;  /* 0x00000016ff0075a7 */ /* 0x000e640008041115 */
[----:B-1----:R-:W-:Y:S05]  /*5000*/  @!P2 BRA `(.L_x_8) ;  /* 0xfffffffc00f8a947 */ /* 0x002fea000383ffff */
[----:B------:R-:W-:Y:S05]  /*5010*/  BRA `(.L_x_16) ;  /* 0xffffffdc00547947 */ /* 0x000fea000383ffff */
.L_x_12:
[----:B------:R-:W3:Y:S02]  /*5020*/  SYNCS.PHASECHK.TRANS64.TRYWAIT P0, [UR21], R3 ;  /* 0x00000003ff0075a7 */ /* 0x000ee40008001115 */
[----:B---3--:R-:W-:Y:S05]  /*5030*/  @!P0 BRA `(.L_x_12) ;  /* 0xfffffffc00f88947 */ /* 0x008fea000383ffff */
[----:B------:R-:W-:Y:S05]  /*5040*/  BRA `(.L_x_11) ;  /* 0xffffffec004c7947 */ /* 0x000fea000383ffff */
        .weak           $__internal_0_$__cuda_sm10x_tcgen05_guardrail_trap_col_being_dealloced_not_returned_by_alloc
        .type           $__internal_0_$__cuda_sm10x_tcgen05_guardrail_trap_col_being_dealloced_not_returned_by_alloc,@function
        .size           $__internal_0_$__cuda_sm10x_tcgen05_guardrail_trap_col_being_dealloced_not_returned_by_alloc,($__internal_1_$__cuda_sm10x_tcgen05_guardrail_trap_phase_invalid_during_alloc - $__internal_0_$__cuda_sm10x_tcgen05_guardrail_trap_col_being_dealloced_not_returned_by_alloc)
$__internal_0_$__cuda_sm10x_tcgen05_guardrail_trap_col_being_dealloced_not_returned_by_alloc:
[----:B------:R-:W-:Y:S05]  /*5050*/  BPT.TRAP 0x1 ;  /* 0x000000040000795c */ /* 0x000fea0000300000 */
[----:B------:R-:W-:-:S04]  /*5060*/  IMAD.MOV.U32 R3, RZ, RZ, 0x0 ;  /* 0x00000000ff037424 */ /* 0x000fc800078e00ff */
[----:B------:R-:W-:Y:S05]  /*5070*/  RET.REL.NODEC R2 `(matmul_kernel) ;  /* 0xffffffac02e07950 */ /* 0x000fea0003c3ffff */
        .weak           $__internal_1_$__cuda_sm10x_tcgen05_guardrail_trap_phase_invalid_during_alloc
        .type           $__internal_1_$__cuda_sm10x_tcgen05_guardrail_trap_phase_invalid_during_alloc,@function
        .size           $__internal_1_$__cuda_sm10x_tcgen05_guardrail_trap_phase_invalid_during_alloc,($__internal_2_$__cuda_sm10x_tcgen05_guardrail_trap_unallocated_columns_being_dealloced - $__internal_1_$__cuda_sm10x_tcgen05_guardrail_trap_phase_invalid_during_alloc)
$__internal_1_$__cuda_sm10x_tcgen05_guardrail_trap_phase_invalid_during_alloc:
[----:B------:R-:W-:Y:S05]  /*5080*/  BPT.TRAP 0x1 ;  /* 0x000000040000795c */ /* 0x000fea0000300000 */
[----:B------:R-:W-:-:S04]  /*5090*/  IMAD.MOV.U32 R3, RZ, RZ, 0x0 ;  /* 0x00000000ff037424 */ /* 0x000fc800078e00ff */
[----:B------:R-:W-:Y:S05]  /*50a0*/  RET.REL.NODEC R2 `(matmul_kernel) ;  /* 0xffffffac02d47950 */ /* 0x000fea0003c3ffff */
        .weak           $__internal_2_$__cuda_sm10x_tcgen05_guardrail_trap_unallocated_columns_being_dealloced
        .type           $__internal_2_$__cuda_sm10x_tcgen05_guardrail_trap_unallocated_columns_being_dealloced,@function
        .size           $__internal_2_$__cuda_sm10x_tcgen05_guardrail_trap_unallocated_columns_being_dealloced,(.L_x_20 - $__internal_2_$__cuda_sm10x_tcgen05_guardrail_trap_unallocated_columns_being_dealloced)
$__internal_2_$__cuda_sm10x_tcgen05_guardrail_trap_unallocated_columns_being_dealloced:
[----:B------:R-:W-:Y:S05]  /*50b0*/  BPT.TRAP 0x1 ;  /* 0x000000040000795c */ /* 0x000fea0000300000 */
[----:B------:R-:W-:-:S04]  /*50c0*/  IMAD.MOV.U32 R3, RZ, RZ, 0x0 ;  /* 0x00000000ff037424 */ /* 0x000fc800078e00ff */
[----:B------:R-:W-:Y:S05]  /*50d0*/  RET.REL.NODEC R2 `(matmul_kernel) ;  /* 0xffffffac02c87950 */ /* 0x000fea0003c3ffff */
.L_x_17:
[----:B------:R-:W-:-:S00]  /*50e0*/  BRA `(.L_x_17) ;  /* 0xfffffffc00fc7947 */ /* 0x000fc0000383ffff */
[----:B------:R-:W-:-:S00]  /*50f0*/  NOP ;  /* 0x0000000000007918 */ /* 0x000fc00000000000 */
        /* <DEDUP_REMOVED lines=8> */
.L_x_20:


//--------------------- .nv.shared.matmul_kernel  --------------------------
	.section	.nv.shared.matmul_kernel,"aw",@nobits
	.sectionflags	@""
	.align	16
	.zero		1024


//--------------------- .nv.shared.reserved.0     --------------------------
	.section	.nv.shared.reserved.0,"aw",@nobits
	.align	8
	.weak		__nv_reservedSMEM_offset_0_alias
	.size		__nv_reservedSMEM_offset_0_alias, 0, 64
	.other		__nv_reservedSMEM_offset_0_alias,@"STO_CUDA_RESERVED_SHARED STV_DEFAULT"
__nv_reservedSMEM_offset_0_alias:
	.zero		0
.nv.shared.reserved.0:
	.zero		64
	.weak		__nv_reservedSMEM_allocation_phase
	.type		__nv_reservedSMEM_allocation_phase,@object
	.size		__nv_reservedSMEM_allocation_phase,(.L_0 - __nv_reservedSMEM_allocation_phase)
__nv_reservedSMEM_allocation_phase:
	.zero		1
.L_0:
	.zero		7
	.weak		__nv_reservedSMEM_devtool_atexit_pc
	.type		__nv_reservedSMEM_devtool_atexit_pc,@object
	.size		__nv_reservedSMEM_devtool_atexit_pc,(__nv_reservedSMEM_allocation_mask - __nv_reservedSMEM_devtool_atexit_pc)
__nv_reservedSMEM_devtool_atexit_pc:
	.zero		8
	.weak		__nv_reservedSMEM_allocation_mask
	.type		__nv_reservedSMEM_allocation_mask,@object
	.size		__nv_reservedSMEM_allocation_mask,(.L_2 - __nv_reservedSMEM_allocation_mask)
__nv_reservedSMEM_allocation_mask:
	.zero		4
.L_2:


//--------------------- .nv.constant0.matmul_kernel --------------------------
	.section	.nv.constant0.matmul_kernel,"a",@progbits
	.sectionflags	@""
	.align	4
.nv.constant0.matmul_kernel:
	.zero		976


//--------------------- SYMBOLS --------------------------

	.type		.nv.reservedSmem.offset0,@object
	.size		.nv.reservedSmem.offset0,0x4
	.type		.nv.reservedSmem.cap,@object
	.size		.nv.reservedSmem.cap,0x4
